//
// Generated by NVIDIA NVVM Compiler
//
// Compiler Build ID: CL-36424714
// Cuda compilation tools, release 13.0, V13.0.88
// Based on NVVM 20.0.0
//

.version 9.0
.target sm_100
.address_size 64

	// .globl	_Z9gemm_wmmaPK6__halfS1_PS_iiiff
// _ZZ10gemm_tiledPK6__halfS1_PS_iiiffE3A_s has been demoted
// _ZZ10gemm_tiledPK6__halfS1_PS_iiiffE3B_s has been demoted

.visible .entry _Z9gemm_wmmaPK6__halfS1_PS_iiiff(
	.param .u64 .ptr .align 1 _Z9gemm_wmmaPK6__halfS1_PS_iiiff_param_0,
	.param .u64 .ptr .align 1 _Z9gemm_wmmaPK6__halfS1_PS_iiiff_param_1,
	.param .u64 .ptr .align 1 _Z9gemm_wmmaPK6__halfS1_PS_iiiff_param_2,
	.param .u32 _Z9gemm_wmmaPK6__halfS1_PS_iiiff_param_3,
	.param .u32 _Z9gemm_wmmaPK6__halfS1_PS_iiiff_param_4,
	.param .u32 _Z9gemm_wmmaPK6__halfS1_PS_iiiff_param_5,
	.param .f32 _Z9gemm_wmmaPK6__halfS1_PS_iiiff_param_6,
	.param .f32 _Z9gemm_wmmaPK6__halfS1_PS_iiiff_param_7
)
{
	.reg .pred 	%p<9>;
	.reg .b16 	%rs<17>;
	.reg .b32 	%r<155>;
	.reg .b32 	%f<151>;
	.reg .b64 	%rd<46>;

	ld.param.u64 	%rd7, [_Z9gemm_wmmaPK6__halfS1_PS_iiiff_param_0];
	ld.param.u64 	%rd8, [_Z9gemm_wmmaPK6__halfS1_PS_iiiff_param_1];
	ld.param.u64 	%rd6, [_Z9gemm_wmmaPK6__halfS1_PS_iiiff_param_2];
	ld.param.u32 	%r38, [_Z9gemm_wmmaPK6__halfS1_PS_iiiff_param_3];
	ld.param.u32 	%r39, [_Z9gemm_wmmaPK6__halfS1_PS_iiiff_param_4];
	ld.param.u32 	%r37, [_Z9gemm_wmmaPK6__halfS1_PS_iiiff_param_5];
	ld.param.f32 	%f57, [_Z9gemm_wmmaPK6__halfS1_PS_iiiff_param_6];
	ld.param.f32 	%f58, [_Z9gemm_wmmaPK6__halfS1_PS_iiiff_param_7];
	cvta.to.global.u64 	%rd1, %rd8;
	cvta.to.global.u64 	%rd2, %rd7;
	mov.u32 	%r40, %ctaid.x;
	mov.u32 	%r41, %ntid.x;
	mov.u32 	%r42, %tid.x;
	mad.lo.s32 	%r43, %r40, %r41, %r42;
	mov.u32 	%r44, %ctaid.y;
	mov.u32 	%r45, %ntid.y;
	mov.u32 	%r46, %tid.y;
	mad.lo.s32 	%r47, %r44, %r45, %r46;
	shr.u32 	%r49, %r43, 1;
	and.b32  	%r1, %r49, 2147483632;
	setp.ge.s32 	%p1, %r1, %r38;
	shl.b32 	%r2, %r47, 4;
	setp.ge.s32 	%p2, %r2, %r39;
	or.pred  	%p3, %p1, %p2;
	@%p3 bra 	$L__BB0_9;
	setp.gt.s32 	%p4, %r37, 0;
	mov.f32 	%f143, 0f00000000;
	mov.f32 	%f144, %f143;
	mov.f32 	%f145, %f143;
	mov.f32 	%f146, %f143;
	mov.f32 	%f147, %f143;
	mov.f32 	%f148, %f143;
	mov.f32 	%f149, %f143;
	mov.f32 	%f150, %f143;
	@%p4 bra 	$L__BB0_2;
	bra.uni 	$L__BB0_8;
$L__BB0_2:
	mul.lo.s32 	%r3, %r37, %r1;
	add.s32 	%r51, %r37, -1;
	shr.u32 	%r52, %r51, 4;
	add.s32 	%r4, %r52, 1;
	and.b32  	%r5, %r4, 3;
	setp.lt.u32 	%p5, %r37, 49;
	mov.b32 	%r151, 0;
	mov.f32 	%f150, 0f00000000;
	mov.f32 	%f149, %f150;
	mov.f32 	%f148, %f150;
	mov.f32 	%f147, %f150;
	mov.f32 	%f143, %f150;
	mov.f32 	%f144, %f150;
	mov.f32 	%f145, %f150;
	mov.f32 	%f146, %f150;
	@%p5 bra 	$L__BB0_5;
	mul.wide.u32 	%rd9, %r3, 2;
	add.s64 	%rd10, %rd9, %rd2;
	add.s64 	%rd45, %rd10, 64;
	mul.lo.s32 	%r148, %r39, 48;
	shl.b32 	%r7, %r39, 6;
	shl.b32 	%r147, %r39, 5;
	shl.b32 	%r146, %r39, 4;
	and.b32  	%r54, %r4, 536870908;
	neg.s32 	%r144, %r54;
	mov.f32 	%f150, 0f00000000;
	mov.b32 	%r145, 0;
	cvt.u64.u32 	%rd14, %r2;
	mov.u32 	%r149, %r3;
	mov.u32 	%r151, %r145;
$L__BB0_4:
	mul.wide.u32 	%rd11, %r149, 2;
	add.s64 	%rd12, %rd2, %rd11;
	wmma.load.a.sync.aligned.row.m16n16k16.global.f16 	{%r55, %r56, %r57, %r58, %r59, %r60, %r61, %r62}, [%rd12], %r37;
	cvt.s64.s32 	%rd13, %r145;
	add.s64 	%rd15, %rd13, %rd14;
	shl.b64 	%rd16, %rd15, 1;
	add.s64 	%rd17, %rd1, %rd16;
	wmma.load.b.sync.aligned.row.m16n16k16.global.f16 	{%r63, %r64, %r65, %r66, %r67, %r68, %r69, %r70}, [%rd17], %r39;
	wmma.mma.sync.aligned.row.row.m16n16k16.f32.f32 {%f63, %f64, %f65, %f66, %f67, %f68, %f69, %f70}, {%r55, %r56, %r57, %r58, %r59, %r60, %r61, %r62}, {%r63, %r64, %r65, %r66, %r67, %r68, %r69, %r70}, {%f146, %f145, %f144, %f143, %f147, %f148, %f149, %f150};
	add.s64 	%rd18, %rd45, -32;
	wmma.load.a.sync.aligned.row.m16n16k16.global.f16 	{%r71, %r72, %r73, %r74, %r75, %r76, %r77, %r78}, [%rd18], %r37;
	cvt.s64.s32 	%rd19, %r146;
	add.s64 	%rd20, %rd19, %rd14;
	shl.b64 	%rd21, %rd20, 1;
	add.s64 	%rd22, %rd1, %rd21;
	wmma.load.b.sync.aligned.row.m16n16k16.global.f16 	{%r79, %r80, %r81, %r82, %r83, %r84, %r85, %r86}, [%rd22], %r39;
	wmma.mma.sync.aligned.row.row.m16n16k16.f32.f32 {%f71, %f72, %f73, %f74, %f75, %f76, %f77, %f78}, {%r71, %r72, %r73, %r74, %r75, %r76, %r77, %r78}, {%r79, %r80, %r81, %r82, %r83, %r84, %r85, %r86}, {%f63, %f64, %f65, %f66, %f67, %f68, %f69, %f70};
	wmma.load.a.sync.aligned.row.m16n16k16.global.f16 	{%r87, %r88, %r89, %r90, %r91, %r92, %r93, %r94}, [%rd45], %r37;
	cvt.s64.s32 	%rd23, %r147;
	add.s64 	%rd24, %rd23, %rd14;
	shl.b64 	%rd25, %rd24, 1;
	add.s64 	%rd26, %rd1, %rd25;
	wmma.load.b.sync.aligned.row.m16n16k16.global.f16 	{%r95, %r96, %r97, %r98, %r99, %r100, %r101, %r102}, [%rd26], %r39;
	wmma.mma.sync.aligned.row.row.m16n16k16.f32.f32 {%f79, %f80, %f81, %f82, %f83, %f84, %f85, %f86}, {%r87, %r88, %r89, %r90, %r91, %r92, %r93, %r94}, {%r95, %r96, %r97, %r98, %r99, %r100, %r101, %r102}, {%f71, %f72, %f73, %f74, %f75, %f76, %f77, %f78};
	add.s64 	%rd27, %rd45, 32;
	wmma.load.a.sync.aligned.row.m16n16k16.global.f16 	{%r103, %r104, %r105, %r106, %r107, %r108, %r109, %r110}, [%rd27], %r37;
	cvt.s64.s32 	%rd28, %r148;
	add.s64 	%rd29, %rd28, %rd14;
	shl.b64 	%rd30, %rd29, 1;
	add.s64 	%rd31, %rd1, %rd30;
	wmma.load.b.sync.aligned.row.m16n16k16.global.f16 	{%r111, %r112, %r113, %r114, %r115, %r116, %r117, %r118}, [%rd31], %r39;
	wmma.mma.sync.aligned.row.row.m16n16k16.f32.f32 {%f146, %f145, %f144, %f143, %f147, %f148, %f149, %f150}, {%r103, %r104, %r105, %r106, %r107, %r108, %r109, %r110}, {%r111, %r112, %r113, %r114, %r115, %r116, %r117, %r118}, {%f79, %f80, %f81, %f82, %f83, %f84, %f85, %f86};
	add.s32 	%r151, %r151, 64;
	add.s64 	%rd45, %rd45, 128;
	add.s32 	%r149, %r149, 64;
	add.s32 	%r148, %r148, %r7;
	add.s32 	%r147, %r147, %r7;
	add.s32 	%r146, %r146, %r7;
	add.s32 	%r145, %r145, %r7;
	add.s32 	%r144, %r144, 4;
	setp.ne.s32 	%p6, %r144, 0;
	@%p6 bra 	$L__BB0_4;
$L__BB0_5:
	setp.eq.s32 	%p7, %r5, 0;
	@%p7 bra 	$L__BB0_8;
	mul.lo.s32 	%r154, %r151, %r39;
	shl.b32 	%r27, %r39, 4;
	add.s32 	%r153, %r151, %r3;
	neg.s32 	%r152, %r5;
	cvt.u64.u32 	%rd35, %r2;
$L__BB0_7:
	.pragma "nounroll";
	mul.wide.u32 	%rd32, %r153, 2;
	add.s64 	%rd33, %rd2, %rd32;
	wmma.load.a.sync.aligned.row.m16n16k16.global.f16 	{%r119, %r120, %r121, %r122, %r123, %r124, %r125, %r126}, [%rd33], %r37;
	cvt.s64.s32 	%rd34, %r154;
	add.s64 	%rd36, %rd34, %rd35;
	shl.b64 	%rd37, %rd36, 1;
	add.s64 	%rd38, %rd1, %rd37;
	wmma.load.b.sync.aligned.row.m16n16k16.global.f16 	{%r127, %r128, %r129, %r130, %r131, %r132, %r133, %r134}, [%rd38], %r39;
	wmma.mma.sync.aligned.row.row.m16n16k16.f32.f32 {%f146, %f145, %f144, %f143, %f147, %f148, %f149, %f150}, {%r119, %r120, %r121, %r122, %r123, %r124, %r125, %r126}, {%r127, %r128, %r129, %r130, %r131, %r132, %r133, %r134}, {%f146, %f145, %f144, %f143, %f147, %f148, %f149, %f150};
	add.s32 	%r154, %r154, %r27;
	add.s32 	%r153, %r153, 16;
	add.s32 	%r152, %r152, 1;
	setp.ne.s32 	%p8, %r152, 0;
	@%p8 bra 	$L__BB0_7;
$L__BB0_8:
	mul.lo.s32 	%r135, %r39, %r1;
	cvt.u64.u32 	%rd39, %r135;
	cvt.u64.u32 	%rd40, %r2;
	add.s64 	%rd41, %rd39, %rd40;
	cvta.to.global.u64 	%rd42, %rd6;
	shl.b64 	%rd43, %rd41, 1;
	add.s64 	%rd44, %rd42, %rd43;
	wmma.load.c.sync.aligned.row.m16n16k16.global.f16 	{%r136, %r137, %r138, %r139}, [%rd44], %r39;
	mov.b32 	{%rs1, %rs3}, %r136;
	// begin inline asm
	{  cvt.f32.f16 %f87, %rs1;}

	// end inline asm
	mul.f32 	%f103, %f58, %f87;
	fma.rn.f32 	%f88, %f57, %f146, %f103;
	// begin inline asm
	{  cvt.rn.f16.f32 %rs2, %f88;}

	// end inline asm
	// begin inline asm
	{  cvt.f32.f16 %f89, %rs3;}

	// end inline asm
	mul.f32 	%f104, %f58, %f89;
	fma.rn.f32 	%f90, %f57, %f145, %f104;
	// begin inline asm
	{  cvt.rn.f16.f32 %rs4, %f90;}

	// end inline asm
	mov.b32 	%r140, {%rs2, %rs4};
	mov.b32 	{%rs5, %rs7}, %r137;
	// begin inline asm
	{  cvt.f32.f16 %f91, %rs5;}

	// end inline asm
	mul.f32 	%f105, %f58, %f91;
	fma.rn.f32 	%f92, %f57, %f144, %f105;
	// begin inline asm
	{  cvt.rn.f16.f32 %rs6, %f92;}

	// end inline asm
	// begin inline asm
	{  cvt.f32.f16 %f93, %rs7;}

	// end inline asm
	mul.f32 	%f106, %f58, %f93;
	fma.rn.f32 	%f94, %f57, %f143, %f106;
	// begin inline asm
	{  cvt.rn.f16.f32 %rs8, %f94;}

	// end inline asm
	mov.b32 	%r141, {%rs6, %rs8};
	mov.b32 	{%rs9, %rs11}, %r138;
	// begin inline asm
	{  cvt.f32.f16 %f95, %rs9;}

	// end inline asm
	mul.f32 	%f107, %f58, %f95;
	fma.rn.f32 	%f96, %f57, %f147, %f107;
	// begin inline asm
	{  cvt.rn.f16.f32 %rs10, %f96;}

	// end inline asm
	// begin inline asm
	{  cvt.f32.f16 %f97, %rs11;}

	// end inline asm
	mul.f32 	%f108, %f58, %f97;
	fma.rn.f32 	%f98, %f57, %f148, %f108;
	// begin inline asm
	{  cvt.rn.f16.f32 %rs12, %f98;}

	// end inline asm
	mov.b32 	%r142, {%rs10, %rs12};
	mov.b32 	{%rs13, %rs15}, %r139;
	// begin inline asm
	{  cvt.f32.f16 %f99, %rs13;}

	// end inline asm
	mul.f32 	%f109, %f58, %f99;
	fma.rn.f32 	%f100, %f57, %f149, %f109;
	// begin inline asm
	{  cvt.rn.f16.f32 %rs14, %f100;}

	// end inline asm
	// begin inline asm
	{  cvt.f32.f16 %f101, %rs15;}

	// end inline asm
	mul.f32 	%f110, %f58, %f101;
	fma.rn.f32 	%f102, %f57, %f150, %f110;
	// begin inline asm
	{  cvt.rn.f16.f32 %rs16, %f102;}

	// end inline asm
	mov.b32 	%r143, {%rs14, %rs16};
	wmma.store.d.sync.aligned.row.m16n16k16.global.f16 	[%rd44], {%r140, %r141, %r142, %r143}, %r39;
$L__BB0_9:
	ret;

}
	// .globl	_Z10gemm_tiledPK6__halfS1_PS_iiiff
.visible .entry _Z10gemm_tiledPK6__halfS1_PS_iiiff(
	.param .u64 .ptr .align 1 _Z10gemm_tiledPK6__halfS1_PS_iiiff_param_0,
	.param .u64 .ptr .align 1 _Z10gemm_tiledPK6__halfS1_PS_iiiff_param_1,
	.param .u64 .ptr .align 1 _Z10gemm_tiledPK6__halfS1_PS_iiiff_param_2,
	.param .u32 _Z10gemm_tiledPK6__halfS1_PS_iiiff_param_3,
	.param .u32 _Z10gemm_tiledPK6__halfS1_PS_iiiff_param_4,
	.param .u32 _Z10gemm_tiledPK6__halfS1_PS_iiiff_param_5,
	.param .f32 _Z10gemm_tiledPK6__halfS1_PS_iiiff_param_6,
	.param .f32 _Z10gemm_tiledPK6__halfS1_PS_iiiff_param_7
)
{
	.reg .pred 	%p<12>;
	.reg .b16 	%rs<77>;
	.reg .b32 	%r<46>;
	.reg .b32 	%f<110>;
	.reg .b64 	%rd<13>;
	// demoted variable
	.shared .align 2 .b8 _ZZ10gemm_tiledPK6__halfS1_PS_iiiffE3A_s[2048];
	// demoted variable
	.shared .align 2 .b8 _ZZ10gemm_tiledPK6__halfS1_PS_iiiffE3B_s[2048];
	ld.param.u64 	%rd4, [_Z10gemm_tiledPK6__halfS1_PS_iiiff_param_0];
	ld.param.u64 	%rd5, [_Z10gemm_tiledPK6__halfS1_PS_iiiff_param_1];
	ld.param.u64 	%rd6, [_Z10gemm_tiledPK6__halfS1_PS_iiiff_param_2];
	ld.param.u32 	%r24, [_Z10gemm_tiledPK6__halfS1_PS_iiiff_param_3];
	ld.param.u32 	%r25, [_Z10gemm_tiledPK6__halfS1_PS_iiiff_param_4];
	ld.param.u32 	%r26, [_Z10gemm_tiledPK6__halfS1_PS_iiiff_param_5];
	ld.param.f32 	%f4, [_Z10gemm_tiledPK6__halfS1_PS_iiiff_param_6];
	ld.param.f32 	%f5, [_Z10gemm_tiledPK6__halfS1_PS_iiiff_param_7];
	mov.u32 	%r27, %ctaid.y;
	shl.b32 	%r28, %r27, 5;
	mov.u32 	%r43, %tid.y;
	add.s32 	%r2, %r28, %r43;
	mov.u32 	%r29, %ctaid.x;
	shl.b32 	%r3, %r29, 5;
	mov.u32 	%r41, %tid.x;
	add.s32 	%r5, %r3, %r41;
	setp.lt.s32 	%p1, %r26, 1;
	mov.f32 	%f109, 0f00000000;
	@%p1 bra 	$L__BB1_9;
	add.s32 	%r30, %r26, 31;
	shr.u32 	%r31, %r30, 5;
	shl.b32 	%r32, %r43, 5;
	add.s32 	%r33, %r32, %r41;
	shl.b32 	%r34, %r33, 1;
	mov.u32 	%r35, _ZZ10gemm_tiledPK6__halfS1_PS_iiiffE3A_s;
	add.s32 	%r6, %r35, %r34;
	mov.u32 	%r36, _ZZ10gemm_tiledPK6__halfS1_PS_iiiffE3B_s;
	add.s32 	%r7, %r36, %r34;
	shl.b32 	%r37, %r43, 6;
	add.s32 	%r8, %r35, %r37;
	shl.b32 	%r38, %r41, 1;
	add.s32 	%r9, %r36, %r38;
	neg.s32 	%r45, %r31;
	mad.lo.s32 	%r39, %r43, %r25, %r41;
	add.s32 	%r44, %r39, %r3;
	shl.b32 	%r12, %r25, 5;
	mad.lo.s32 	%r42, %r26, %r2, %r41;
	cvta.to.global.u64 	%rd1, %rd4;
	cvta.to.global.u64 	%rd2, %rd5;
	mov.f32 	%f109, 0f00000000;
$L__BB1_2:
	setp.ge.s32 	%p2, %r2, %r24;
	mul.wide.s32 	%rd7, %r42, 2;
	add.s64 	%rd3, %rd1, %rd7;
	setp.ge.s32 	%p3, %r41, %r26;
	or.pred  	%p4, %p2, %p3;
	@%p4 bra 	$L__BB1_4;
	ld.global.u16 	%rs75, [%rd3];
	bra.uni 	$L__BB1_5;
$L__BB1_4:
	mov.f32 	%f8, 0f00000000;
	// begin inline asm
	{  cvt.rn.f16.f32 %rs75, %f8;}

	// end inline asm
$L__BB1_5:
	setp.ge.s32 	%p5, %r5, %r25;
	st.shared.u16 	[%r6], %rs75;
	setp.ge.s32 	%p6, %r43, %r26;
	or.pred  	%p7, %p5, %p6;
	@%p7 bra 	$L__BB1_7;
	mul.wide.s32 	%rd8, %r44, 2;
	add.s64 	%rd9, %rd2, %rd8;
	ld.global.u16 	%rs76, [%rd9];
	bra.uni 	$L__BB1_8;
$L__BB1_7:
	mov.f32 	%f9, 0f00000000;
	// begin inline asm
	{  cvt.rn.f16.f32 %rs76, %f9;}

	// end inline asm
$L__BB1_8:
	st.shared.u16 	[%r7], %rs76;
	bar.sync 	0;
	ld.shared.u16 	%rs9, [%r8];
	// begin inline asm
	{  cvt.f32.f16 %f10, %rs9;}

	// end inline asm
	ld.shared.u16 	%rs10, [%r9];
	// begin inline asm
	{  cvt.f32.f16 %f11, %rs10;}

	// end inline asm
	fma.rn.f32 	%f74, %f10, %f11, %f109;
	ld.shared.u16 	%rs11, [%r8+2];
	// begin inline asm
	{  cvt.f32.f16 %f12, %rs11;}

	// end inline asm
	ld.shared.u16 	%rs12, [%r9+64];
	// begin inline asm
	{  cvt.f32.f16 %f13, %rs12;}

	// end inline asm
	fma.rn.f32 	%f75, %f12, %f13, %f74;
	ld.shared.u16 	%rs13, [%r8+4];
	// begin inline asm
	{  cvt.f32.f16 %f14, %rs13;}

	// end inline asm
	ld.shared.u16 	%rs14, [%r9+128];
	// begin inline asm
	{  cvt.f32.f16 %f15, %rs14;}

	// end inline asm
	fma.rn.f32 	%f76, %f14, %f15, %f75;
	ld.shared.u16 	%rs15, [%r8+6];
	// begin inline asm
	{  cvt.f32.f16 %f16, %rs15;}

	// end inline asm
	ld.shared.u16 	%rs16, [%r9+192];
	// begin inline asm
	{  cvt.f32.f16 %f17, %rs16;}

	// end inline asm
	fma.rn.f32 	%f77, %f16, %f17, %f76;
	ld.shared.u16 	%rs17, [%r8+8];
	// begin inline asm
	{  cvt.f32.f16 %f18, %rs17;}

	// end inline asm
	ld.shared.u16 	%rs18, [%r9+256];
	// begin inline asm
	{  cvt.f32.f16 %f19, %rs18;}

	// end inline asm
	fma.rn.f32 	%f78, %f18, %f19, %f77;
	ld.shared.u16 	%rs19, [%r8+10];
	// begin inline asm
	{  cvt.f32.f16 %f20, %rs19;}

	// end inline asm
	ld.shared.u16 	%rs20, [%r9+320];
	// begin inline asm
	{  cvt.f32.f16 %f21, %rs20;}

	// end inline asm
	fma.rn.f32 	%f79, %f20, %f21, %f78;
	ld.shared.u16 	%rs21, [%r8+12];
	// begin inline asm
	{  cvt.f32.f16 %f22, %rs21;}

	// end inline asm
	ld.shared.u16 	%rs22, [%r9+384];
	// begin inline asm
	{  cvt.f32.f16 %f23, %rs22;}

	// end inline asm
	fma.rn.f32 	%f80, %f22, %f23, %f79;
	ld.shared.u16 	%rs23, [%r8+14];
	// begin inline asm
	{  cvt.f32.f16 %f24, %rs23;}

	// end inline asm
	ld.shared.u16 	%rs24, [%r9+448];
	// begin inline asm
	{  cvt.f32.f16 %f25, %rs24;}

	// end inline asm
	fma.rn.f32 	%f81, %f24, %f25, %f80;
	ld.shared.u16 	%rs25, [%r8+16];
	// begin inline asm
	{  cvt.f32.f16 %f26, %rs25;}

	// end inline asm
	ld.shared.u16 	%rs26, [%r9+512];
	// begin inline asm
	{  cvt.f32.f16 %f27, %rs26;}

	// end inline asm
	fma.rn.f32 	%f82, %f26, %f27, %f81;
	ld.shared.u16 	%rs27, [%r8+18];
	// begin inline asm
	{  cvt.f32.f16 %f28, %rs27;}

	// end inline asm
	ld.shared.u16 	%rs28, [%r9+576];
	// begin inline asm
	{  cvt.f32.f16 %f29, %rs28;}

	// end inline asm
	fma.rn.f32 	%f83, %f28, %f29, %f82;
	ld.shared.u16 	%rs29, [%r8+20];
	// begin inline asm
	{  cvt.f32.f16 %f30, %rs29;}

	// end inline asm
	ld.shared.u16 	%rs30, [%r9+640];
	// begin inline asm
	{  cvt.f32.f16 %f31, %rs30;}

	// end inline asm
	fma.rn.f32 	%f84, %f30, %f31, %f83;
	ld.shared.u16 	%rs31, [%r8+22];
	// begin inline asm
	{  cvt.f32.f16 %f32, %rs31;}

	// end inline asm
	ld.shared.u16 	%rs32, [%r9+704];
	// begin inline asm
	{  cvt.f32.f16 %f33, %rs32;}

	// end inline asm
	fma.rn.f32 	%f85, %f32, %f33, %f84;
	ld.shared.u16 	%rs33, [%r8+24];
	// begin inline asm
	{  cvt.f32.f16 %f34, %rs33;}

	// end inline asm
	ld.shared.u16 	%rs34, [%r9+768];
	// begin inline asm
	{  cvt.f32.f16 %f35, %rs34;}

	// end inline asm
	fma.rn.f32 	%f86, %f34, %f35, %f85;
	ld.shared.u16 	%rs35, [%r8+26];
	// begin inline asm
	{  cvt.f32.f16 %f36, %rs35;}

	// end inline asm
	ld.shared.u16 	%rs36, [%r9+832];
	// begin inline asm
	{  cvt.f32.f16 %f37, %rs36;}

	// end inline asm
	fma.rn.f32 	%f87, %f36, %f37, %f86;
	ld.shared.u16 	%rs37, [%r8+28];
	// begin inline asm
	{  cvt.f32.f16 %f38, %rs37;}

	// end inline asm
	ld.shared.u16 	%rs38, [%r9+896];
	// begin inline asm
	{  cvt.f32.f16 %f39, %rs38;}

	// end inline asm
	fma.rn.f32 	%f88, %f38, %f39, %f87;
	ld.shared.u16 	%rs39, [%r8+30];
	// begin inline asm
	{  cvt.f32.f16 %f40, %rs39;}

	// end inline asm
	ld.shared.u16 	%rs40, [%r9+960];
	// begin inline asm
	{  cvt.f32.f16 %f41, %rs40;}

	// end inline asm
	fma.rn.f32 	%f89, %f40, %f41, %f88;
	ld.shared.u16 	%rs41, [%r8+32];
	// begin inline asm
	{  cvt.f32.f16 %f42, %rs41;}

	// end inline asm
	ld.shared.u16 	%rs42, [%r9+1024];
	// begin inline asm
	{  cvt.f32.f16 %f43, %rs42;}

	// end inline asm
	fma.rn.f32 	%f90, %f42, %f43, %f89;
	ld.shared.u16 	%rs43, [%r8+34];
	// begin inline asm
	{  cvt.f32.f16 %f44, %rs43;}

	// end inline asm
	ld.shared.u16 	%rs44, [%r9+1088];
	// begin inline asm
	{  cvt.f32.f16 %f45, %rs44;}

	// end inline asm
	fma.rn.f32 	%f91, %f44, %f45, %f90;
	ld.shared.u16 	%rs45, [%r8+36];
	// begin inline asm
	{  cvt.f32.f16 %f46, %rs45;}

	// end inline asm
	ld.shared.u16 	%rs46, [%r9+1152];
	// begin inline asm
	{  cvt.f32.f16 %f47, %rs46;}

	// end inline asm
	fma.rn.f32 	%f92, %f46, %f47, %f91;
	ld.shared.u16 	%rs47, [%r8+38];
	// begin inline asm
	{  cvt.f32.f16 %f48, %rs47;}

	// end inline asm
	ld.shared.u16 	%rs48, [%r9+1216];
	// begin inline asm
	{  cvt.f32.f16 %f49, %rs48;}

	// end inline asm
	fma.rn.f32 	%f93, %f48, %f49, %f92;
	ld.shared.u16 	%rs49, [%r8+40];
	// begin inline asm
	{  cvt.f32.f16 %f50, %rs49;}

	// end inline asm
	ld.shared.u16 	%rs50, [%r9+1280];
	// begin inline asm
	{  cvt.f32.f16 %f51, %rs50;}

	// end inline asm
	fma.rn.f32 	%f94, %f50, %f51, %f93;
	ld.shared.u16 	%rs51, [%r8+42];
	// begin inline asm
	{  cvt.f32.f16 %f52, %rs51;}

	// end inline asm
	ld.shared.u16 	%rs52, [%r9+1344];
	// begin inline asm
	{  cvt.f32.f16 %f53, %rs52;}

	// end inline asm
	fma.rn.f32 	%f95, %f52, %f53, %f94;
	ld.shared.u16 	%rs53, [%r8+44];
	// begin inline asm
	{  cvt.f32.f16 %f54, %rs53;}

	// end inline asm
	ld.shared.u16 	%rs54, [%r9+1408];
	// begin inline asm
	{  cvt.f32.f16 %f55, %rs54;}

	// end inline asm
	fma.rn.f32 	%f96, %f54, %f55, %f95;
	ld.shared.u16 	%rs55, [%r8+46];
	// begin inline asm
	{  cvt.f32.f16 %f56, %rs55;}

	// end inline asm
	ld.shared.u16 	%rs56, [%r9+1472];
	// begin inline asm
	{  cvt.f32.f16 %f57, %rs56;}

	// end inline asm
	fma.rn.f32 	%f97, %f56, %f57, %f96;
	ld.shared.u16 	%rs57, [%r8+48];
	// begin inline asm
	{  cvt.f32.f16 %f58, %rs57;}

	// end inline asm
	ld.shared.u16 	%rs58, [%r9+1536];
	// begin inline asm
	{  cvt.f32.f16 %f59, %rs58;}

	// end inline asm
	fma.rn.f32 	%f98, %f58, %f59, %f97;
	ld.shared.u16 	%rs59, [%r8+50];
	// begin inline asm
	{  cvt.f32.f16 %f60, %rs59;}

	// end inline asm
	ld.shared.u16 	%rs60, [%r9+1600];
	// begin inline asm
	{  cvt.f32.f16 %f61, %rs60;}

	// end inline asm
	fma.rn.f32 	%f99, %f60, %f61, %f98;
	ld.shared.u16 	%rs61, [%r8+52];
	// begin inline asm
	{  cvt.f32.f16 %f62, %rs61;}

	// end inline asm
	ld.shared.u16 	%rs62, [%r9+1664];
	// begin inline asm
	{  cvt.f32.f16 %f63, %rs62;}

	// end inline asm
	fma.rn.f32 	%f100, %f62, %f63, %f99;
	ld.shared.u16 	%rs63, [%r8+54];
	// begin inline asm
	{  cvt.f32.f16 %f64, %rs63;}

	// end inline asm
	ld.shared.u16 	%rs64, [%r9+1728];
	// begin inline asm
	{  cvt.f32.f16 %f65, %rs64;}

	// end inline asm
	fma.rn.f32 	%f101, %f64, %f65, %f100;
	ld.shared.u16 	%rs65, [%r8+56];
	// begin inline asm
	{  cvt.f32.f16 %f66, %rs65;}

	// end inline asm
	ld.shared.u16 	%rs66, [%r9+1792];
	// begin inline asm
	{  cvt.f32.f16 %f67, %rs66;}

	// end inline asm
	fma.rn.f32 	%f102, %f66, %f67, %f101;
	ld.shared.u16 	%rs67, [%r8+58];
	// begin inline asm
	{  cvt.f32.f16 %f68, %rs67;}

	// end inline asm
	ld.shared.u16 	%rs68, [%r9+1856];
	// begin inline asm
	{  cvt.f32.f16 %f69, %rs68;}

	// end inline asm
	fma.rn.f32 	%f103, %f68, %f69, %f102;
	ld.shared.u16 	%rs69, [%r8+60];
	// begin inline asm
	{  cvt.f32.f16 %f70, %rs69;}

	// end inline asm
	ld.shared.u16 	%rs70, [%r9+1920];
	// begin inline asm
	{  cvt.f32.f16 %f71, %rs70;}

	// end inline asm
	fma.rn.f32 	%f104, %f70, %f71, %f103;
	ld.shared.u16 	%rs71, [%r8+62];
	// begin inline asm
	{  cvt.f32.f16 %f72, %rs71;}

	// end inline asm
	ld.shared.u16 	%rs72, [%r9+1984];
	// begin inline asm
	{  cvt.f32.f16 %f73, %rs72;}

	// end inline asm
	fma.rn.f32 	%f109, %f72, %f73, %f104;
	bar.sync 	0;
	add.s32 	%r45, %r45, 1;
	setp.ne.s32 	%p8, %r45, 0;
	add.s32 	%r44, %r44, %r12;
	add.s32 	%r43, %r43, 32;
	add.s32 	%r42, %r42, 32;
	add.s32 	%r41, %r41, 32;
	@%p8 bra 	$L__BB1_2;
$L__BB1_9:
	setp.ge.s32 	%p9, %r2, %r24;
	setp.ge.s32 	%p10, %r5, %r25;
	or.pred  	%p11, %p9, %p10;
	@%p11 bra 	$L__BB1_11;
	mad.lo.s32 	%r40, %r25, %r2, %r5;
	cvta.to.global.u64 	%rd10, %rd6;
	mul.wide.s32 	%rd11, %r40, 2;
	add.s64 	%rd12, %rd10, %rd11;
	ld.global.u16 	%rs73, [%rd12];
	// begin inline asm
	{  cvt.f32.f16 %f105, %rs73;}

	// end inline asm
	mul.f32 	%f107, %f5, %f105;
	fma.rn.f32 	%f106, %f4, %f109, %f107;
	// begin inline asm
	{  cvt.rn.f16.f32 %rs74, %f106;}

	// end inline asm
	st.global.u16 	[%rd12], %rs74;
$L__BB1_11:
	ret;

}


// ===== COMPILED SASS (sm_100) =====

	.target	sm_100

	.elftype	@"ET_EXEC"


//--------------------- .note.nv.tkinfo           --------------------------
	.section	.note.nv.tkinfo,"",@"SHT_NOTE"
	.sectionflags	@"SHF_NOTE_NV_TKINFO"
	.tkinfo
        /*0018*/ 	.word	0x00000002
        /*0030*/ 	.string	""
        /*0030*/ 	.string	"ptxas"
        /*0030*/ 	.string	"Cuda compilation tools, release 13.0, V13.0.88"
        /*0030*/ 	.string	"Build cuda_13.0.r13.0/compiler.36424714_0"
        /*0030*/ 	.string	"-arch sm_100 -m 64 "



//--------------------- .note.nv.cuinfo           --------------------------
	.section	.note.nv.cuinfo,"",@"SHT_NOTE"
	.sectionflags	@"SHF_NOTE_NV_CUINFO"
        /*0018*/ 	.short	0x0002
        /*001a*/ 	.short	0x0064
        /*001c*/ 	.short	0x0082
	.zero		2


//--------------------- .nv.info                  --------------------------
	.section	.nv.info,"",@"SHT_CUDA_INFO"
	.align	4


	//----- nvinfo : EIATTR_REGCOUNT
	.align		4
        /*0000*/ 	.byte	0x04, 0x2f
        /*0002*/ 	.short	(.L_1 - .L_0)
	.align		4
.L_0:
        /*0004*/ 	.word	index@(_Z9gemm_wmmaPK6__halfS1_PS_iiiff)
        /*0008*/ 	.word	0x00000028


	//----- nvinfo : EIATTR_FRAME_SIZE
	.align		4
.L_1:
        /*000c*/ 	.byte	0x04, 0x11
        /*000e*/ 	.short	(.L_3 - .L_2)
	.align		4
.L_2:
        /*0010*/ 	.word	index@(_Z9gemm_wmmaPK6__halfS1_PS_iiiff)
        /*0014*/ 	.word	0x00000000


	//----- nvinfo : EIATTR_REGCOUNT
	.align		4
.L_3:
        /*0018*/ 	.byte	0x04, 0x2f
        /*001a*/ 	.short	(.L_5 - .L_4)
	.align		4
.L_4:
        /*001c*/ 	.word	index@(_Z10gemm_tiledPK6__halfS1_PS_iiiff)
        /*0020*/ 	.word	0x0000001e


	//----- nvinfo : EIATTR_FRAME_SIZE
	.align		4
.L_5:
        /*0024*/ 	.byte	0x04, 0x11
        /*0026*/ 	.short	(.L_7 - .L_6)
	.align		4
.L_6:
        /*0028*/ 	.word	index@(_Z10gemm_tiledPK6__halfS1_PS_iiiff)
        /*002c*/ 	.word	0x00000000


	//----- nvinfo : EIATTR_MIN_STACK_SIZE
	.align		4
.L_7:
        /*0030*/ 	.byte	0x04, 0x12
        /*0032*/ 	.short	(.L_9 - .L_8)
	.align		4
.L_8:
        /*0034*/ 	.word	index@(_Z10gemm_tiledPK6__halfS1_PS_iiiff)
        /*0038*/ 	.word	0x00000000


	//----- nvinfo : EIATTR_MIN_STACK_SIZE
	.align		4
.L_9:
        /*003c*/ 	.byte	0x04, 0x12
        /*003e*/ 	.short	(.L_11 - .L_10)
	.align		4
.L_10:
        /*0040*/ 	.word	index@(_Z9gemm_wmmaPK6__halfS1_PS_iiiff)
        /*0044*/ 	.word	0x00000000
.L_11:


//--------------------- .nv.compat                --------------------------
	.section	.nv.compat,"",@"SHT_CUDA_COMPAT_INFO"
	.align	4
        /*0000*/ 	.byte	0x02, 0x09, 0x00, 0x00, 0x02, 0x02, 0x01, 0x00, 0x02, 0x05, 0x05, 0x00, 0x03, 0x07, 0x01, 0x01
        /*0010*/ 	.byte	0x02, 0x03, 0x00, 0x00, 0x02, 0x06, 0x01, 0x00, 0x04, 0x0b, 0x08, 0x00, 0x09, 0x00, 0x00, 0x00
        /*0020*/ 	.byte	0x00, 0x00, 0x00, 0x00


//--------------------- .nv.info._Z10gemm_tiledPK6__halfS1_PS_iiiff --------------------------
	.section	.nv.info._Z10gemm_tiledPK6__halfS1_PS_iiiff,"",@"SHT_CUDA_INFO"
	.sectionflags	@""
	.align	4


	//----- nvinfo : EIATTR_CUDA_API_VERSION
	.align		4
        /*0000*/ 	.byte	0x04, 0x37
        /*0002*/ 	.short	(.L_13 - .L_12)
.L_12:
        /*0004*/ 	.word	0x00000082


	//----- nvinfo : EIATTR_KPARAM_INFO
	.align		4
.L_13:
        /*0008*/ 	.byte	0x04, 0x17
        /*000a*/ 	.short	(.L_15 - .L_14)
.L_14:
        /*000c*/ 	.word	0x00000000
        /*0010*/ 	.short	0x0007
        /*0012*/ 	.short	0x0028
        /*0014*/ 	.byte	0x00, 0xf0, 0x11, 0x00


	//----- nvinfo : EIATTR_KPARAM_INFO
	.align		4
.L_15:
        /*0018*/ 	.byte	0x04, 0x17
        /*001a*/ 	.short	(.L_17 - .L_16)
.L_16:
        /*001c*/ 	.word	0x00000000
        /*0020*/ 	.short	0x0006
        /*0022*/ 	.short	0x0024
        /*0024*/ 	.byte	0x00, 0xf0, 0x11, 0x00


	//----- nvinfo : EIATTR_KPARAM_INFO
	.align		4
.L_17:
        /*0028*/ 	.byte	0x04, 0x17
        /*002a*/ 	.short	(.L_19 - .L_18)
.L_18:
        /*002c*/ 	.word	0x00000000
        /*0030*/ 	.short	0x0005
        /*0032*/ 	.short	0x0020
        /*0034*/ 	.byte	0x00, 0xf0, 0x11, 0x00


	//----- nvinfo : EIATTR_KPARAM_INFO
	.align		4
.L_19:
        /*0038*/ 	.byte	0x04, 0x17
        /*003a*/ 	.short	(.L_21 - .L_20)
.L_20:
        /*003c*/ 	.word	0x00000000
        /*0040*/ 	.short	0x0004
        /*0042*/ 	.short	0x001c
        /*0044*/ 	.byte	0x00, 0xf0, 0x11, 0x00


	//----- nvinfo : EIATTR_KPARAM_INFO
	.align		4
.L_21:
        /*0048*/ 	.byte	0x04, 0x17
        /*004a*/ 	.short	(.L_23 - .L_22)
.L_22:
        /*004c*/ 	.word	0x00000000
        /*0050*/ 	.short	0x0003
        /*0052*/ 	.short	0x0018
        /*0054*/ 	.byte	0x00, 0xf0, 0x11, 0x00


	//----- nvinfo : EIATTR_KPARAM_INFO
	.align		4
.L_23:
        /*0058*/ 	.byte	0x04, 0x17
        /*005a*/ 	.short	(.L_25 - .L_24)
.L_24:
        /*005c*/ 	.word	0x00000000
        /*0060*/ 	.short	0x0002
        /*0062*/ 	.short	0x0010
        /*0064*/ 	.byte	0x00, 0xf5, 0x21, 0x00


	//----- nvinfo : EIATTR_KPARAM_INFO
	.align		4
.L_25:
        /*0068*/ 	.byte	0x04, 0x17
        /*006a*/ 	.short	(.L_27 - .L_26)
.L_26:
        /*006c*/ 	.word	0x00000000
        /*0070*/ 	.short	0x0001
        /*0072*/ 	.short	0x0008
        /*0074*/ 	.byte	0x00, 0xf5, 0x21, 0x00


	//----- nvinfo : EIATTR_KPARAM_INFO
	.align		4
.L_27:
        /*0078*/ 	.byte	0x04, 0x17
        /*007a*/ 	.short	(.L_29 - .L_28)
.L_28:
        /*007c*/ 	.word	0x00000000
        /*0080*/ 	.short	0x0000
        /*0082*/ 	.short	0x0000
        /*0084*/ 	.byte	0x00, 0xf5, 0x21, 0x00


	//----- nvinfo : EIATTR_SPARSE_MMA_MASK
	.align		4
.L_29:
        /*0088*/ 	.byte	0x03, 0x50
        /*008a*/ 	.short	0x0000


	//----- nvinfo : EIATTR_MAXREG_COUNT
	.align		4
        /*008c*/ 	.byte	0x03, 0x1b
        /*008e*/ 	.short	0x00ff


	//----- nvinfo : EIATTR_NUM_BARRIERS
	.align		4
        /*0090*/ 	.byte	0x02, 0x4c
        /*0092*/ 	.byte	0x01
	.zero		1


	//----- nvinfo : EIATTR_MERCURY_ISA_VERSION
	.align		4
        /*0094*/ 	.byte	0x03, 0x5f
        /*0096*/ 	.short	0x0101


	//----- nvinfo : EIATTR_VRC_CTA_INIT_COUNT
	.align		4
        /*0098*/ 	.byte	0x02, 0x4a
	.zero		1
	.zero		1


	//----- nvinfo : EIATTR_EXIT_INSTR_OFFSETS
	.align		4
        /*009c*/ 	.byte	0x04, 0x1c
        /*009e*/ 	.short	(.L_31 - .L_30)


	//   ....[0]....
.L_30:
        /*00a0*/ 	.word	0x00000c30


	//   ....[1]....
        /*00a4*/ 	.word	0x00000cf0


	//----- nvinfo : EIATTR_CBANK_PARAM_SIZE
	.align		4
.L_31:
        /*00a8*/ 	.byte	0x03, 0x19
        /*00aa*/ 	.short	0x002c


	//----- nvinfo : EIATTR_PARAM_CBANK
	.align		4
        /*00ac*/ 	.byte	0x04, 0x0a
        /*00ae*/ 	.short	(.L_33 - .L_32)
	.align		4
.L_32:
        /*00b0*/ 	.word	index@(.nv.constant0._Z10gemm_tiledPK6__halfS1_PS_iiiff)
        /*00b4*/ 	.short	0x0380
        /*00b6*/ 	.short	0x002c


	//----- nvinfo : EIATTR_SW_WAR
	.align		4
.L_33:
        /*00b8*/ 	.byte	0x04, 0x36
        /*00ba*/ 	.short	(.L_35 - .L_34)
.L_34:
        /*00bc*/ 	.word	0x00000008
.L_35:


//--------------------- .nv.info._Z9gemm_wmmaPK6__halfS1_PS_iiiff --------------------------
	.section	.nv.info._Z9gemm_wmmaPK6__halfS1_PS_iiiff,"",@"SHT_CUDA_INFO"
	.sectionflags	@""
	.align	4


	//----- nvinfo : EIATTR_CUDA_API_VERSION
	.align		4
        /*0000*/ 	.byte	0x04, 0x37
        /*0002*/ 	.short	(.L_37 - .L_36)
.L_36:
        /*0004*/ 	.word	0x00000082


	//----- nvinfo : EIATTR_KPARAM_INFO
	.align		4
.L_37:
        /*0008*/ 	.byte	0x04, 0x17
        /*000a*/ 	.short	(.L_39 - .L_38)
.L_38:
        /*000c*/ 	.word	0x00000000
        /*0010*/ 	.short	0x0007
        /*0012*/ 	.short	0x0028
        /*0014*/ 	.byte	0x00, 0xf0, 0x11, 0x00


	//----- nvinfo : EIATTR_KPARAM_INFO
	.align		4
.L_39:
        /*0018*/ 	.byte	0x04, 0x17
        /*001a*/ 	.short	(.L_41 - .L_40)
.L_40:
        /*001c*/ 	.word	0x00000000
        /*0020*/ 	.short	0x0006
        /*0022*/ 	.short	0x0024
        /*0024*/ 	.byte	0x00, 0xf0, 0x11, 0x00


	//----- nvinfo : EIATTR_KPARAM_INFO
	.align		4
.L_41:
        /*0028*/ 	.byte	0x04, 0x17
        /*002a*/ 	.short	(.L_43 - .L_42)
.L_42:
        /*002c*/ 	.word	0x00000000
        /*0030*/ 	.short	0x0005
        /*0032*/ 	.short	0x0020
        /*0034*/ 	.byte	0x00, 0xf0, 0x11, 0x00


	//----- nvinfo : EIATTR_KPARAM_INFO
	.align		4
.L_43:
        /*0038*/ 	.byte	0x04, 0x17
        /*003a*/ 	.short	(.L_45 - .L_44)
.L_44:
        /*003c*/ 	.word	0x00000000
        /*0040*/ 	.short	0x0004
        /*0042*/ 	.short	0x001c
        /*0044*/ 	.byte	0x00, 0xf0, 0x11, 0x00


	//----- nvinfo : EIATTR_KPARAM_INFO
	.align		4
.L_45:
        /*0048*/ 	.byte	0x04, 0x17
        /*004a*/ 	.short	(.L_47 - .L_46)
.L_46:
        /*004c*/ 	.word	0x00000000
        /*0050*/ 	.short	0x0003
        /*0052*/ 	.short	0x0018
        /*0054*/ 	.byte	0x00, 0xf0, 0x11, 0x00


	//----- nvinfo : EIATTR_KPARAM_INFO
	.align		4
.L_47:
        /*0058*/ 	.byte	0x04, 0x17
        /*005a*/ 	.short	(.L_49 - .L_48)
.L_48:
        /*005c*/ 	.word	0x00000000
        /*0060*/ 	.short	0x0002
        /*0062*/ 	.short	0x0010
        /*0064*/ 	.byte	0x00, 0xf5, 0x21, 0x00


	//----- nvinfo : EIATTR_KPARAM_INFO
	.align		4
.L_49:
        /*0068*/ 	.byte	0x04, 0x17
        /*006a*/ 	.short	(.L_51 - .L_50)
.L_50:
        /*006c*/ 	.word	0x00000000
        /*0070*/ 	.short	0x0001
        /*0072*/ 	.short	0x0008
        /*0074*/ 	.byte	0x00, 0xf5, 0x21, 0x00


	//----- nvinfo : EIATTR_KPARAM_INFO
	.align		4
.L_51:
        /*0078*/ 	.byte	0x04, 0x17
        /*007a*/ 	.short	(.L_53 - .L_52)
.L_52:
        /*007c*/ 	.word	0x00000000
        /*0080*/ 	.short	0x0000
        /*0082*/ 	.short	0x0000
        /*0084*/ 	.byte	0x00, 0xf5, 0x21, 0x00


	//----- nvinfo : EIATTR_SPARSE_MMA_MASK
	.align		4
.L_53:
        /*0088*/ 	.byte	0x03, 0x50
        /*008a*/ 	.short	0x0000


	//----- nvinfo : EIATTR_WMMA_USED
	.align		4
        /*008c*/ 	.byte	0x01, 0x2b
	.zero		2


	//----- nvinfo : EIATTR_MAXREG_COUNT
	.align		4
        /*0090*/ 	.byte	0x03, 0x1b
        /*0092*/ 	.short	0x00ff


	//----- nvinfo : EIATTR_MERCURY_ISA_VERSION
	.align		4
        /*0094*/ 	.byte	0x03, 0x5f
        /*0096*/ 	.short	0x0101


	//----- nvinfo : EIATTR_VRC_CTA_INIT_COUNT
	.align		4
        /*0098*/ 	.byte	0x02, 0x4a
	.zero		1
	.zero		1


	//----- nvinfo : EIATTR_EXIT_INSTR_OFFSETS
	.align		4
        /*009c*/ 	.byte	0x04, 0x1c
        /*009e*/ 	.short	(.L_55 - .L_54)


	//   ....[0]....
.L_54:
        /*00a0*/ 	.word	0x000000f0


	//   ....[1]....
        /*00a4*/ 	.word	0x000011a0


	//----- nvinfo : EIATTR_CBANK_PARAM_SIZE
	.align		4
.L_55:
        /*00a8*/ 	.byte	0x03, 0x19
        /*00aa*/ 	.short	0x002c


	//----- nvinfo : EIATTR_PARAM_CBANK
	.align		4
        /*00ac*/ 	.byte	0x04, 0x0a
        /*00ae*/ 	.short	(.L_57 - .L_56)
	.align		4
.L_56:
        /*00b0*/ 	.word	index@(.nv.constant0._Z9gemm_wmmaPK6__halfS1_PS_iiiff)
        /*00b4*/ 	.short	0x0380
        /*00b6*/ 	.short	0x002c


	//----- nvinfo : EIATTR_SW_WAR
	.align		4
.L_57:
        /*00b8*/ 	.byte	0x04, 0x36
        /*00ba*/ 	.short	(.L_59 - .L_58)
.L_58:
        /*00bc*/ 	.word	0x00000008
.L_59:


//--------------------- .nv.callgraph             --------------------------
	.section	.nv.callgraph,"",@"SHT_CUDA_CALLGRAPH"
	.align	4
	.sectionentsize	8
	.align		4
        /*0000*/ 	.word	0x00000000
	.align		4
        /*0004*/ 	.word	0xffffffff
	.align		4
        /*0008*/ 	.word	0x00000000
	.align		4
        /*000c*/ 	.word	0xfffffffe
	.align		4
        /*0010*/ 	.word	0x00000000
	.align		4
        /*0014*/ 	.word	0xfffffffd
	.align		4
        /*0018*/ 	.word	0x00000000
	.align		4
        /*001c*/ 	.word	0xfffffffc


//--------------------- .text._Z10gemm_tiledPK6__halfS1_PS_iiiff --------------------------
	.section	.text._Z10gemm_tiledPK6__halfS1_PS_iiiff,"ax",@progbits
	.align	128
        .global         _Z10gemm_tiledPK6__halfS1_PS_iiiff
        .type           _Z10gemm_tiledPK6__halfS1_PS_iiiff,@function
        .size           _Z10gemm_tiledPK6__halfS1_PS_iiiff,(.L_x_8 - _Z10gemm_tiledPK6__halfS1_PS_iiiff)
        .other          _Z10gemm_tiledPK6__halfS1_PS_iiiff,@"STO_CUDA_ENTRY STV_DEFAULT"
_Z10gemm_tiledPK6__halfS1_PS_iiiff:
.text._Z10gemm_tiledPK6__halfS1_PS_iiiff:
[----:B------:R-:W-:Y:S01]  /*0000*/  LDC R1, c[0x0][0x37c] ;  /* 0x0000df00ff017b82 */ /* 0x000fe20000000800 */
[----:B------:R-:W0:Y:S01]  /*0010*/  S2R R10, SR_CTAID.Y ;  /* 0x00000000000a7919 */ /* 0x000e220000002600 */
[----:B------:R-:W1:Y:S01]  /*0020*/  LDCU UR10, c[0x0][0x3a0] ;  /* 0x00007400ff0a77ac */ /* 0x000e620008000800 */
[----:B------:R-:W-:Y:S01]  /*0030*/  HFMA2 R20, -RZ, RZ, 0, 0 ;  /* 0x00000000ff147431 */ /* 0x000fe200000001ff */
[----:B------:R-:W0:Y:S01]  /*0040*/  S2R R0, SR_TID.Y ;  /* 0x0000000000007919 */ /* 0x000e220000002200 */
[----:B------:R-:W2:Y:S01]  /*0050*/  LDCU.64 UR8, c[0x0][0x358] ;  /* 0x00006b00ff0877ac */ /* 0x000ea20008000a00 */
[----:B------:R-:W3:Y:S01]  /*0060*/  S2R R4, SR_CTAID.X ;  /* 0x0000000000047919 */ /* 0x000ee20000002500 */
[----:B------:R-:W3:Y:S01]  /*0070*/  S2R R13, SR_TID.X ;  /* 0x00000000000d7919 */ /* 0x000ee20000002100 */
[----:B-1----:R-:W-:Y:S01]  /*0080*/  UISETP.GE.AND UP0, UPT, UR10, 0x1, UPT ;  /* 0x000000010a00788c */ /* 0x002fe2000bf06270 */
[----:B0-----:R-:W-:Y:S02]  /*0090*/  LEA R10, R10, R0, 0x5 ;  /* 0x000000000a0a7211 */ /* 0x001fe400078e28ff */
[----:B---3--:R-:W-:-:S06]  /*00a0*/  LEA R11, R4, R13, 0x5 ;  /* 0x0000000d040b7211 */ /* 0x008fcc00078e28ff */
[----:B--2---:R-:W-:Y:S05]  /*00b0*/  BRA.U !UP0, `(.L_x_0) ;  /* 0x0000000908d07547 */ /* 0x004fea000b800000 */
[----:B------:R-:W0:Y:S01]  /*00c0*/  S2UR UR7, SR_CgaCtaId ;  /* 0x00000000000779c3 */ /* 0x000e220000008800 */
[----:B------:R-:W1:Y:S01]  /*00d0*/  LDCU UR6, c[0x0][0x39c] ;  /* 0x00007380ff0677ac */ /* 0x000e620008000800 */
[----:B------:R-:W-:Y:S01]  /*00e0*/  LEA R19, R0, R13, 0x5 ;  /* 0x0000000d00137211 */ /* 0x000fe200078e28ff */
[--C-:B------:R-:W-:Y:S01]  /*00f0*/  IMAD R15, R10, UR10, R13.reuse ;  /* 0x0000000a0a0f7c24 */ /* 0x100fe2000f8e020d */
[----:B------:R-:W-:Y:S01]  /*0100*/  MOV R20, RZ ;  /* 0x000000ff00147202 */ /* 0x000fe20000000f00 */
[----:B------:R-:W-:Y:S01]  /*0110*/  UMOV UR5, 0x400 ;  /* 0x0000040000057882 */ /* 0x000fe20000000000 */
[----:B------:R-:W-:Y:S02]  /*0120*/  UIADD3 UR4, UPT, UPT, UR10, 0x1f, URZ ;  /* 0x0000001f0a047890 */ /* 0x000fe4000fffe0ff */
[----:B------:R-:W2:Y:S01]  /*0130*/  LDC R12, c[0x0][0x39c] ;  /* 0x0000e700ff0c7b82 */ /* 0x000ea20000000800 */
[----:B------:R-:W3:Y:S01]  /*0140*/  LDCU UR12, c[0x0][0x3a0] ;  /* 0x00007400ff0c77ac */ /* 0x000ee20008000800 */
[----:B------:R-:W-:Y:S01]  /*0150*/  USHF.R.U32.HI UR4, URZ, 0x5, UR4 ;  /* 0x00000005ff047899 */ /* 0x000fe20008011604 */
[----:B------:R-:W4:Y:S05]  /*0160*/  LDCU UR11, c[0x0][0x398] ;  /* 0x00007300ff0b77ac */ /* 0x000f2a0008000800 */
[----:B------:R-:W2:Y:S01]  /*0170*/  LDC.64 R2, c[0x0][0x380] ;  /* 0x0000e000ff027b82 */ /* 0x000ea20000000a00 */
[----:B-1----:R-:W-:Y:S01]  /*0180*/  IMAD R17, R0, UR6, R13 ;  /* 0x0000000600117c24 */ /* 0x002fe2000f8e020d */
[----:B------:R-:W-:-:S02]  /*0190*/  UIADD3 UR6, UPT, UPT, UR5, 0x800, URZ ;  /* 0x0000080005067890 */ /* 0x000fc4000fffe0ff */
[----:B------:R-:W-:Y:S02]  /*01a0*/  UIADD3 UR4, UPT, UPT, -UR4, URZ, URZ ;  /* 0x000000ff04047290 */ /* 0x000fe4000fffe1ff */
[----:B0-----:R-:W-:Y:S01]  /*01b0*/  ULEA UR5, UR7, UR5, 0x18 ;  /* 0x0000000507057291 */ /* 0x001fe2000f8ec0ff */
[----:B------:R-:W-:Y:S01]  /*01c0*/  LEA R17, R4, R17, 0x5 ;  /* 0x0000001104117211 */ /* 0x000fe200078e28ff */
[----:B------:R-:W-:-:S04]  /*01d0*/  ULEA UR6, UR7, UR6, 0x18 ;  /* 0x0000000607067291 */ /* 0x000fc8000f8ec0ff */
[C---:B------:R-:W-:Y:S02]  /*01e0*/  LEA R16, R19.reuse, UR5, 0x1 ;  /* 0x0000000513107c11 */ /* 0x040fe4000f8e08ff */
[----:B------:R-:W-:Y:S02]  /*01f0*/  LEA R18, R0, UR5, 0x6 ;  /* 0x0000000500127c11 */ /* 0x000fe4000f8e30ff */
[----:B------:R-:W-:Y:S02]  /*0200*/  LEA R19, R19, UR6, 0x1 ;  /* 0x0000000613137c11 */ /* 0x000fe4000f8e08ff */
[----:B---34-:R-:W-:-:S07]  /*0210*/  LEA R14, R13, UR6, 0x1 ;  /* 0x000000060d0e7c11 */ /* 0x018fce000f8e08ff */
.L_x_1:
[----:B------:R-:W-:Y:S01]  /*0220*/  ISETP.GE.AND P0, PT, R0, UR12, PT ;  /* 0x0000000c00007c0c */ /* 0x000fe2000bf06270 */
[----:B--2---:R-:W-:Y:S01]  /*0230*/  IMAD.WIDE R4, R15, 0x2, R2 ;  /* 0x000000020f047825 */ /* 0x004fe200078e0202 */
[----:B------:R-:W-:Y:S02]  /*0240*/  ISETP.GE.AND P1, PT, R13, UR12, PT ;  /* 0x0000000c0d007c0c */ /* 0x000fe4000bf26270 */
[----:B------:R-:W-:Y:S02]  /*0250*/  ISETP.GE.OR P0, PT, R11, R12, P0 ;  /* 0x0000000c0b00720c */ /* 0x000fe40000706670 */
[----:B------:R-:W-:-:S11]  /*0260*/  ISETP.GE.OR P1, PT, R10, UR11, P1 ;  /* 0x0000000b0a007c0c */ /* 0x000fd60008f26670 */
[----:B------:R-:W0:Y:S02]  /*0270*/  @!P0 LDC.64 R6, c[0x0][0x388] ;  /* 0x0000e200ff068b82 */ /* 0x000e240000000a00 */
[----:B------:R-:W2:Y:S01]  /*0280*/  @!P1 LDG.E.U16 R23, desc[UR8][R4.64] ;  /* 0x0000000804179981 */ /* 0x000ea2000c1e1500 */
[----:B0-----:R-:W-:-:S05]  /*0290*/  @!P0 IMAD.WIDE R8, R17, 0x2, R6 ;  /* 0x0000000211088825 */ /* 0x001fca00078e0206 */
[----:B------:R-:W3:Y:S01]  /*02a0*/  @!P0 LDG.E.U16 R24, desc[UR8][R8.64] ;  /* 0x0000000808188981 */ /* 0x000ee2000c1e1500 */
[----:B------:R-:W-:-:S05]  /*02b0*/  @P1 PRMT R23, RZ, 0x7610, R23 ;  /* 0x00007610ff171816 */ /* 0x000fca0000000017 */
[----:B--2---:R-:W-:Y:S01]  /*02c0*/  STS.U16 [R16], R23 ;  /* 0x0000001710007388 */ /* 0x004fe20000000400 */
[----:B------:R-:W-:-:S05]  /*02d0*/  @P0 PRMT R24, RZ, 0x7610, R24 ;  /* 0x00007610ff180816 */ /* 0x000fca0000000018 */
[----:B---3--:R-:W-:Y:S01]  /*02e0*/  STS.U16 [R19], R24 ;  /* 0x0000001813007388 */ /* 0x008fe20000000400 */
[----:B------:R-:W-:Y:S06]  /*02f0*/  BAR.SYNC.DEFER_BLOCKING 0x0 ;  /* 0x0000000000007b1d */ /* 0x000fec0000010000 */
[----:B------:R-:W0:Y:S04]  /*0300*/  LDS.U16 R25, [R14] ;  /* 0x000000000e197984 */ /* 0x000e280000000400 */
[----:B------:R-:W1:Y:S04]  /*0310*/  LDS.64 R6, [R18] ;  /* 0x0000000012067984 */ /* 0x000e680000000a00 */
[----:B------:R-:W2:Y:S04]  /*0320*/  LDS.U16 R26, [R14+0x40] ;  /* 0x000040000e1a7984 */ /* 0x000ea80000000400 */
[----:B------:R-:W3:Y:S04]  /*0330*/  LDS.U16 R22, [R14+0x80] ;  /* 0x000080000e167984 */ /* 0x000ee80000000400 */
[----:B------:R-:W4:Y:S04]  /*0340*/  LDS.U16 R21, [R14+0xc0] ;  /* 0x0000c0000e157984 */ /* 0x000f280000000400 */
[----:B------:R-:W5:Y:S04]  /*0350*/  LDS.U16 R9, [R14+0x100] ;  /* 0x000100000e097984 */ /* 0x000f680000000400 */
[----:B------:R-:W5:Y:S04]  /*0360*/  LDS.64 R4, [R18+0x8] ;  /* 0x0000080012047984 */ /* 0x000f680000000a00 */
[----:B------:R-:W5:Y:S04]  /*0370*/  LDS.U16 R8, [R14+0x140] ;  /* 0x000140000e087984 */ /* 0x000f680000000400 */
[----:B------:R-:W-:Y:S01]  /*0380*/  LDS.U16 R24, [R14+0x200] ;  /* 0x000200000e187984 */ /* 0x000fe20000000400 */
[----:B0-----:R-:W-:-:S02]  /*0390*/  HADD2.F32 R25, -RZ, R25.H0_H0 ;  /* 0x20000019ff197230 */ /* 0x001fc40000004100 */
[----:B-1----:R-:W-:-:S05]  /*03a0*/  HADD2.F32 R23, -RZ, R6.H0_H0 ;  /* 0x20000006ff177230 */ /* 0x002fca0000004100 */
[----:B------:R-:W-:Y:S02]  /*03b0*/  FFMA R25, R23, R25, R20 ;  /* 0x0000001917197223 */ /* 0x000fe40000000014 */
[----:B------:R-:W0:Y:S01]  /*03c0*/  LDS.U16 R23, [R14+0x180] ;  /* 0x000180000e177984 */ /* 0x000e220000000400 */
[----:B------:R-:W-:Y:S02]  /*03d0*/  HADD2.F32 R6, -RZ, R6.H1_H1 ;  /* 0x30000006ff067230 */ /* 0x000fe40000004100 */
[----:B--2---:R-:W-:Y:S01]  /*03e0*/  HADD2.F32 R26, -RZ, R26.H0_H0 ;  /* 0x2000001aff1a7230 */ /* 0x004fe20000004100 */
[----:B------:R-:W1:Y:S01]  /*03f0*/  LDS.U16 R20, [R14+0x1c0] ;  /* 0x0001c0000e147984 */ /* 0x000e620000000400 */
[----:B---3--:R-:W-:-:S03]  /*0400*/  HADD2.F32 R22, -RZ, R22.H0_H0 ;  /* 0x20000016ff167230 */ /* 0x008fc60000004100 */
[----:B------:R-:W-:Y:S01]  /*0410*/  FFMA R6, R6, R26, R25 ;  /* 0x0000001a06067223 */ /* 0x000fe20000000019 */
[--C-:B------:R-:W-:Y:S02]  /*0420*/  HADD2.F32 R25, -RZ, R7.reuse.H0_H0 ;  /* 0x20000007ff197230 */ /* 0x100fe40000004100 */
[----:B------:R-:W-:-:S03]  /*0430*/  HADD2.F32 R27, -RZ, R7.H1_H1 ;  /* 0x30000007ff1b7230 */ /* 0x000fc60000004100 */
[----:B------:R-:W-:Y:S02]  /*0440*/  FFMA R22, R25, R22, R6 ;  /* 0x0000001619167223 */ /* 0x000fe40000000006 */
[----:B------:R-:W2:Y:S01]  /*0450*/  LDS.64 R6, [R18+0x10] ;  /* 0x0000100012067984 */ /* 0x000ea20000000a00 */
[----:B----4-:R-:W-:-:S03]  /*0460*/  HADD2.F32 R21, -RZ, R21.H0_H0 ;  /* 0x20000015ff157230 */ /* 0x010fc60000004100 */
[----:B------:R-:W3:Y:S01]  /*0470*/  LDS.U16 R25, [R14+0x240] ;  /* 0x000240000e197984 */ /* 0x000ee20000000400 */
[----:B-----5:R-:W-:Y:S02]  /*0480*/  HADD2.F32 R9, -RZ, R9.H0_H0 ;  /* 0x20000009ff097230 */ /* 0x020fe40000004100 */
[----:B------:R-:W-:Y:S01]  /*0490*/  FFMA R21, R27, R21, R22 ;  /* 0x000000151b157223 */ /* 0x000fe20000000016 */
[--C-:B------:R-:W-:Y:S02]  /*04a0*/  HADD2.F32 R22, -RZ, R4.reuse.H0_H0 ;  /* 0x20000004ff167230 */ /* 0x100fe40000004100 */
[----:B------:R-:W-:-:S03]  /*04b0*/  HADD2.F32 R4, -RZ, R4.H1_H1 ;  /* 0x30000004ff047230 */ /* 0x000fc60000004100 */
[----:B------:R-:W-:Y:S02]  /*04c0*/  FFMA R9, R22, R9, R21 ;  /* 0x0000000916097223 */ /* 0x000fe40000000015 */
[----:B------:R-:W4:Y:S01]  /*04d0*/  LDS.U16 R22, [R14+0x280] ;  /* 0x000280000e167984 */ /* 0x000f220000000400 */
[----:B------:R-:W-:-:S03]  /*04e0*/  HADD2.F32 R8, -RZ, R8.H0_H0 ;  /* 0x20000008ff087230 */ /* 0x000fc60000004100 */
[----:B------:R-:W5:Y:S02]  /*04f0*/  LDS.U16 R21, [R14+0x2c0] ;  /* 0x0002c0000e157984 */ /* 0x000f640000000400 */
[----:B------:R-:W-:Y:S01]  /*0500*/  FFMA R4, R4, R8, R9 ;  /* 0x0000000804047223 */ /* 0x000fe20000000009 */
[----:B------:R-:W-:Y:S02]  /*0510*/  HADD2.F32 R9, -RZ, R5.H0_H0 ;  /* 0x20000005ff097230 */ /* 0x000fe40000004100 */
[----:B0-----:R-:W-:-:S05]  /*0520*/  HADD2.F32 R23, -RZ, R23.H0_H0 ;  /* 0x20000017ff177230 */ /* 0x001fca0000004100 */
[----:B------:R-:W-:Y:S02]  /*0530*/  FFMA R4, R9, R23, R4 ;  /* 0x0000001709047223 */ /* 0x000fe40000000004 */
[----:B------:R-:W0:Y:S04]  /*0540*/  LDS.U16 R23, [R14+0x300] ;  /* 0x000300000e177984 */ /* 0x000e280000000400 */
[----:B------:R-:W0:Y:S01]  /*0550*/  LDS.64 R8, [R18+0x18] ;  /* 0x0000180012087984 */ /* 0x000e220000000a00 */
[----:B------:R-:W-:Y:S02]  /*0560*/  HADD2.F32 R5, -RZ, R5.H1_H1 ;  /* 0x30000005ff057230 */ /* 0x000fe40000004100 */
[----:B-1----:R-:W-:Y:S02]  /*0570*/  HADD2.F32 R20, -RZ, R20.H0_H0 ;  /* 0x20000014ff147230 */ /* 0x002fe40000004100 */
[----:B------:R-:W-:-:S03]  /*0580*/  HADD2.F32 R24, -RZ, R24.H0_H0 ;  /* 0x20000018ff187230 */ /* 0x000fc60000004100 */
[----:B------:R-:W-:Y:S01]  /*0590*/  FFMA R4, R5, R20, R4 ;  /* 0x0000001405047223 */ /* 0x000fe20000000004 */
[----:B--2---:R-:W-:Y:S01]  /*05a0*/  HADD2.F32 R5, -RZ, R6.H0_H0 ;  /* 0x20000006ff057230 */ /* 0x004fe20000004100 */
[----:B------:R-:W1:Y:S01]  /*05b0*/  LDS.U16 R20, [R14+0x340] ;  /* 0x000340000e147984 */ /* 0x000e620000000400 */
[----:B---3--:R-:W-:-:S03]  /*05c0*/  HADD2.F32 R25, -RZ, R25.H0_H0 ;  /* 0x20000019ff197230 */ /* 0x008fc60000004100 */
[----:B------:R-:W-:Y:S01]  /*05d0*/  FFMA R4, R5, R24, R4 ;  /* 0x0000001805047223 */ /* 0x000fe20000000004 */
[----:B------:R-:W-:Y:S01]  /*05e0*/  HADD2.F32 R5, -RZ, R6.H1_H1 ;  /* 0x30000006ff057230 */ /* 0x000fe20000004100 */
[----:B------:R-:W2:Y:S04]  /*05f0*/  LDS.U16 R24, [R14+0x380] ;  /* 0x000380000e187984 */ /* 0x000ea80000000400 */
[----:B------:R-:W-:Y:S01]  /*0600*/  FFMA R4, R5, R25, R4 ;  /* 0x0000001905047223 */ /* 0x000fe20000000004 */
[----:B----4-:R-:W-:Y:S01]  /*0610*/  HADD2.F32 R22, -RZ, R22.H0_H0 ;  /* 0x20000016ff167230 */ /* 0x010fe20000004100 */
[----:B------:R-:W3:Y:S01]  /*0620*/  LDS.U16 R25, [R14+0x3c0] ;  /* 0x0003c0000e197984 */ /* 0x000ee20000000400 */
[--C-:B------:R-:W-:Y:S02]  /*0630*/  HADD2.F32 R5, -RZ, R7.reuse.H0_H0 ;  /* 0x20000007ff057230 */ /* 0x100fe40000004100 */
[----:B------:R-:W-:Y:S01]  /*0640*/  HADD2.F32 R7, -RZ, R7.H1_H1 ;  /* 0x30000007ff077230 */ /* 0x000fe20000004100 */
[----:B------:R-:W-:Y:S01]  /*0650*/  LDS.U16 R6, [R14+0x400] ;  /* 0x000400000e067984 */ /* 0x000fe20000000400 */
[----:B-----5:R-:W-:-:S02]  /*0660*/  HADD2.F32 R21, -RZ, R21.H0_H0 ;  /* 0x20000015ff157230 */ /* 0x020fc40000004100 */
[----:B------:R-:W-:Y:S02]  /*0670*/  FFMA R22, R5, R22, R4 ;  /* 0x0000001605167223 */ /* 0x000fe40000000004 */
[----:B------:R-:W4:Y:S02]  /*0680*/  LDS.64 R4, [R18+0x20] ;  /* 0x0000200012047984 */ /* 0x000f240000000a00 */
[----:B------:R-:W-:Y:S02]  /*0690*/  FFMA R7, R7, R21, R22 ;  /* 0x0000001507077223 */ /* 0x000fe40000000016 */
[----:B------:R-:W5:Y:S01]  /*06a0*/  LDS.U16 R21, [R14+0x440] ;  /* 0x000440000e157984 */ /* 0x000f620000000400 */
[----:B0-----:R-:W-:Y:S02]  /*06b0*/  HADD2.F32 R23, -RZ, R23.H0_H0 ;  /* 0x20000017ff177230 */ /* 0x001fe40000004100 */
[----:B------:R-:W-:-:S05]  /*06c0*/  HADD2.F32 R22, -RZ, R8.H0_H0 ;  /* 0x20000008ff167230 */ /* 0x000fca0000004100 */
[----:B------:R-:W-:Y:S02]  /*06d0*/  FFMA R22, R22, R23, R7 ;  /* 0x0000001716167223 */ /* 0x000fe40000000007 */
[----:B------:R-:W0:Y:S01]  /*06e0*/  LDS.U16 R7, [R14+0x480] ;  /* 0x000480000e077984 */ /* 0x000e220000000400 */
[----:B------:R-:W-:Y:S02]  /*06f0*/  HADD2.F32 R23, -RZ, R8.H1_H1 ;  /* 0x30000008ff177230 */ /* 0x000fe40000004100 */
[----:B-1----:R-:W-:-:S05]  /*0700*/  HADD2.F32 R20, -RZ, R20.H0_H0 ;  /* 0x20000014ff147230 */ /* 0x002fca0000004100 */
[----:B------:R-:W-:Y:S01]  /*0710*/  FFMA R20, R23, R20, R22 ;  /* 0x0000001417147223 */ /* 0x000fe20000000016 */
[--C-:B------:R-:W-:Y:S01]  /*0720*/  HADD2.F32 R23, -RZ, R9.reuse.H0_H0 ;  /* 0x20000009ff177230 */ /* 0x100fe20000004100 */
[----:B------:R-:W1:Y:S01]  /*0730*/  LDS.U16 R22, [R14+0x4c0] ;  /* 0x0004c0000e167984 */ /* 0x000e620000000400 */
[----:B--2---:R-:W-:Y:S02]  /*0740*/  HADD2.F32 R24, -RZ, R24.H0_H0 ;  /* 0x20000018ff187230 */ /* 0x004fe40000004100 */
[----:B------:R-:W-:Y:S02]  /*0750*/  HADD2.F32 R9, -RZ, R9.H1_H1 ;  /* 0x30000009ff097230 */ /* 0x000fe40000004100 */
[----:B---3--:R-:W-:Y:S02]  /*0760*/  HADD2.F32 R25, -RZ, R25.H0_H0 ;  /* 0x20000019ff197230 */ /* 0x008fe40000004100 */
[----:B------:R-:W-:Y:S02]  /*0770*/  FFMA R20, R23, R24, R20 ;  /* 0x0000001817147223 */ /* 0x000fe40000000014 */
[----:B------:R-:W2:Y:S02]  /*0780*/  LDS.U16 R23, [R14+0x500] ;  /* 0x000500000e177984 */ /* 0x000ea40000000400 */
[----:B------:R-:W-:-:S02]  /*0790*/  FFMA R20, R9, R25, R20 ;  /* 0x0000001909147223 */ /* 0x000fc40000000014 */
[----:B------:R-:W3:Y:S01]  /*07a0*/  LDS.64 R8, [R18+0x28] ;  /* 0x0000280012087984 */ /* 0x000ee20000000a00 */
[----:B----4-:R-:W-:Y:S02]  /*07b0*/  HADD2.F32 R25, -RZ, R4.H0_H0 ;  /* 0x20000004ff197230 */ /* 0x010fe40000004100 */
[----:B------:R-:W-:Y:S01]  /*07c0*/  HADD2.F32 R6, -RZ, R6.H0_H0 ;  /* 0x20000006ff067230 */ /* 0x000fe20000004100 */
[----:B------:R-:W4:Y:S01]  /*07d0*/  LDS.U16 R24, [R14+0x540] ;  /* 0x000540000e187984 */ /* 0x000f220000000400 */
[----:B-----5:R-:W-:-:S03]  /*07e0*/  HADD2.F32 R21, -RZ, R21.H0_H0 ;  /* 0x20000015ff157230 */ /* 0x020fc60000004100 */
[----:B------:R-:W-:Y:S01]  /*07f0*/  FFMA R6, R25, R6, R20 ;  /* 0x0000000619067223 */ /* 0x000fe20000000014 */
[----:B------:R-:W-:Y:S01]  /*0800*/  HADD2.F32 R25, -RZ, R4.H1_H1 ;  /* 0x30000004ff197230 */ /* 0x000fe20000004100 */
[----:B------:R-:W-:Y:S04]  /*0810*/  LDS.U16 R20, [R14+0x600] ;  /* 0x000600000e147984 */ /* 0x000fe80000000400 */
[----:B------:R-:W5:Y:S01]  /*0820*/  LDS.U16 R4, [R14+0x580] ;  /* 0x000580000e047984 */ /* 0x000f620000000400 */
[----:B------:R-:W-:Y:S01]  /*0830*/  FFMA R6, R25, R21, R6 ;  /* 0x0000001519067223 */ /* 0x000fe20000000006 */
[----:B------:R-:W-:Y:S02]  /*0840*/  HADD2.F32 R21, -RZ, R5.H0_H0 ;  /* 0x20000005ff157230 */ /* 0x000fe40000004100 */
[----:B------:R-:W5:Y:S01]  /*0850*/  LDS.U16 R25, [R14+0x5c0] ;  /* 0x0005c0000e197984 */ /* 0x000f620000000400 */
[----:B0-----:R-:W-:-:S05]  /*0860*/  HADD2.F32 R7, -RZ, R7.H0_H0 ;  /* 0x20000007ff077230 */ /* 0x001fca0000004100 */
[----:B------:R-:W-:Y:S02]  /*0870*/  FFMA R21, R21, R7, R6 ;  /* 0x0000000715157223 */ /* 0x000fe40000000006 */
[----:B------:R-:W0:Y:S01]  /*0880*/  LDS.64 R6, [R18+0x30] ;  /* 0x0000300012067984 */ /* 0x000e220000000a00 */
[----:B------:R-:W-:Y:S02]  /*0890*/  HADD2.F32 R26, -RZ, R5.H1_H1 ;  /* 0x30000005ff1a7230 */ /* 0x000fe40000004100 */
[----:B-1----:R-:W-:-:S05]  /*08a0*/  HADD2.F32 R22, -RZ, R22.H0_H0 ;  /* 0x20000016ff167230 */ /* 0x002fca0000004100 */
[----:B------:R-:W-:Y:S01]  /*08b0*/  FFMA R21, R26, R22, R21 ;  /* 0x000000161a157223 */ /* 0x000fe20000000015 */
[----:B--2---:R-:W-:Y:S02]  /*08c0*/  HADD2.F32 R23, -RZ, R23.H0_H0 ;  /* 0x20000017ff177230 */ /* 0x004fe40000004100 */
[--C-:B---3--:R-:W-:Y:S02]  /*08d0*/  HADD2.F32 R22, -RZ, R8.reuse.H0_H0 ;  /* 0x20000008ff167230 */ /* 0x108fe40000004100 */
[----:B------:R-:W-:Y:S02]  /*08e0*/  HADD2.F32 R5, -RZ, R8.H1_H1 ;  /* 0x30000008ff057230 */ /* 0x000fe40000004100 */
[----:B----4-:R-:W-:Y:S02]  /*08f0*/  HADD2.F32 R24, -RZ, R24.H0_H0 ;  /* 0x20000018ff187230 */ /* 0x010fe40000004100 */
[----:B------:R-:W-:Y:S01]  /*0900*/  FFMA R22, R22, R23, R21 ;  /* 0x0000001716167223 */ /* 0x000fe20000000015 */
[----:B------:R-:W-:Y:S01]  /*0910*/  HADD2.F32 R26, -RZ, R9.H0_H0 ;  /* 0x20000009ff1a7230 */ /* 0x000fe20000004100 */
[----:B------:R-:W1:Y:S02]  /*0920*/  LDS.U16 R21, [R14+0x640] ;  /* 0x000640000e157984 */ /* 0x000e640000000400 */
[----:B------:R-:W-:-:S02]  /*0930*/  FFMA R5, R5, R24, R22 ;  /* 0x0000001805057223 */ /* 0x000fc40000000016 */
[----:B------:R-:W2:Y:S01]  /*0940*/  LDS.U16 R8, [R14+0x680] ;  /* 0x000680000e087984 */ /* 0x000ea20000000400 */
[----:B-----5:R-:W-:-:S03]  /*0950*/  HADD2.F32 R4, -RZ, R4.H0_H0 ;  /* 0x20000004ff047230 */ /* 0x020fc60000004100 */
[----:B------:R-:W-:Y:S01]  /*0960*/  LDS.U16 R22, [R14+0x700] ;  /* 0x000700000e167984 */ /* 0x000fe20000000400 */
[----:B------:R-:W-:Y:S02]  /*0970*/  HADD2.F32 R23, -RZ, R9.H1_H1 ;  /* 0x30000009ff177230 */ /* 0x000fe40000004100 */
[----:B------:R-:W-:Y:S02]  /*0980*/  HADD2.F32 R25, -RZ, R25.H0_H0 ;  /* 0x20000019ff197230 */ /* 0x000fe40000004100 */
[----:B------:R-:W-:Y:S01]  /*0990*/  FFMA R4, R26, R4, R5 ;  /* 0x000000041a047223 */ /* 0x000fe20000000005 */
[----:B------:R-:W3:Y:S03]  /*09a0*/  LDS.U16 R9, [R14+0x6c0] ;  /* 0x0006c0000e097984 */ /* 0x000ee60000000400 */
[----:B------:R-:W-:Y:S02]  /*09b0*/  FFMA R23, R23, R25, R4 ;  /* 0x0000001917177223 */ /* 0x000fe40000000004 */
[----:B------:R-:W4:Y:S01]  /*09c0*/  LDS.64 R4, [R18+0x38] ;  /* 0x0000380012047984 */ /* 0x000f220000000a00 */
[----:B0-----:R-:W-:-:S02]  /*09d0*/  HADD2.F32 R24, -RZ, R6.H0_H0 ;  /* 0x20000006ff187230 */ /* 0x001fc40000004100 */
[----:B------:R-:W-:Y:S02]  /*09e0*/  HADD2.F32 R25, -RZ, R20.H0_H0 ;  /* 0x20000014ff197230 */ /* 0x000fe40000004100 */
[----:B------:R-:W0:Y:S03]  /*09f0*/  LDS.U16 R20, [R14+0x740] ;  /* 0x000740000e147984 */ /* 0x000e260000000400 */
[----:B------:R-:W-:Y:S02]  /*0a00*/  FFMA R25, R24, R25, R23 ;  /* 0x0000001918197223 */ /* 0x000fe40000000017 */
[----:B------:R-:W5:Y:S04]  /*0a10*/  LDS.U16 R24, [R14+0x780] ;  /* 0x000780000e187984 */ /* 0x000f680000000400 */
[----:B------:R-:W5:Y:S01]  /*0a20*/  LDS.U16 R23, [R14+0x7c0] ;  /* 0x0007c0000e177984 */ /* 0x000f620000000400 */
[----:B------:R-:W-:-:S02]  /*0a30*/  HADD2.F32 R6, -RZ, R6.H1_H1 ;  /* 0x30000006ff067230 */ /* 0x000fc40000004100 */
[----:B-1----:R-:W-:Y:S02]  /*0a40*/  HADD2.F32 R21, -RZ, R21.H0_H0 ;  /* 0x20000015ff157230 */ /* 0x002fe40000004100 */
[----:B--2---:R-:W-:-:S03]  /*0a50*/  HADD2.F32 R8, -RZ, R8.H0_H0 ;  /* 0x20000008ff087230 */ /* 0x004fc60000004100 */
[----:B------:R-:W-:Y:S01]  /*0a60*/  FFMA R6, R6, R21, R25 ;  /* 0x0000001506067223 */ /* 0x000fe20000000019 */
[--C-:B------:R-:W-:Y:S02]  /*0a70*/  HADD2.F32 R21, -RZ, R7.reuse.H0_H0 ;  /* 0x20000007ff157230 */ /* 0x100fe40000004100 */
[----:B------:R-:W-:-:S03]  /*0a80*/  HADD2.F32 R7, -RZ, R7.H1_H1 ;  /* 0x30000007ff077230 */ /* 0x000fc60000004100 */
[----:B------:R-:W-:Y:S01]  /*0a90*/  FFMA R6, R21, R8, R6 ;  /* 0x0000000815067223 */ /* 0x000fe20000000006 */
[----:B---3--:R-:W-:Y:S02]  /*0aa0*/  HADD2.F32 R9, -RZ, R9.H0_H0 ;  /* 0x20000009ff097230 */ /* 0x008fe40000004100 */
[----:B------:R-:W-:Y:S01]  /*0ab0*/  HADD2.F32 R22, -RZ, R22.H0_H0 ;  /* 0x20000016ff167230 */ /* 0x000fe20000004100 */
[----:B------:R-:W-:Y:S01]  /*0ac0*/  UIADD3 UR4, UPT, UPT, UR4, 0x1, URZ ;  /* 0x0000000104047890 */ /* 0x000fe2000fffe0ff */
[--C-:B----4-:R-:W-:Y:S02]  /*0ad0*/  HADD2.F32 R21, -RZ, R4.reuse.H0_H0 ;  /* 0x20000004ff157230 */ /* 0x110fe40000004100 */
[----:B------:R-:W-:Y:S01]  /*0ae0*/  FFMA R6, R7, R9, R6 ;  /* 0x0000000907067223 */ /* 0x000fe20000000006 */
[----:B------:R-:W-:Y:S01]  /*0af0*/  HADD2.F32 R7, -RZ, R4.H1_H1 ;  /* 0x30000004ff077230 */ /* 0x000fe20000004100 */
[----:B------:R-:W-:Y:S01]  /*0b00*/  UISETP.NE.AND UP0, UPT, UR4, URZ, UPT ;  /* 0x000000ff0400728c */ /* 0x000fe2000bf05270 */
[----:B0-----:R-:W-:-:S02]  /*0b10*/  HADD2.F32 R20, -RZ, R20.H0_H0 ;  /* 0x20000014ff147230 */ /* 0x001fc40000004100 */
[----:B------:R-:W-:Y:S01]  /*0b20*/  FFMA R6, R21, R22, R6 ;  /* 0x0000001615067223 */ /* 0x000fe20000000006 */
[--C-:B------:R-:W-:Y:S02]  /*0b30*/  HADD2.F32 R9, -RZ, R5.reuse.H0_H0 ;  /* 0x20000005ff097230 */ /* 0x100fe40000004100 */
[----:B-----5:R-:W-:Y:S02]  /*0b40*/  HADD2.F32 R24, -RZ, R24.H0_H0 ;  /* 0x20000018ff187230 */ /* 0x020fe40000004100 */
[----:B------:R-:W-:Y:S01]  /*0b50*/  FFMA R6, R7, R20, R6 ;  /* 0x0000001407067223 */ /* 0x000fe20000000006 */
[----:B------:R-:W-:Y:S02]  /*0b60*/  HADD2.F32 R5, -RZ, R5.H1_H1 ;  /* 0x30000005ff057230 */ /* 0x000fe40000004100 */
[----:B------:R-:W-:Y:S02]  /*0b70*/  HADD2.F32 R23, -RZ, R23.H0_H0 ;  /* 0x20000017ff177230 */ /* 0x000fe40000004100 */
[----:B------:R-:W-:Y:S01]  /*0b80*/  FFMA R6, R9, R24, R6 ;  /* 0x0000001809067223 */ /* 0x000fe20000000006 */
[----:B------:R-:W-:-:S02]  /*0b90*/  IADD3 R0, PT, PT, R0, 0x20, RZ ;  /* 0x0000002000007810 */ /* 0x000fc40007ffe0ff */
[----:B------:R-:W-:Y:S01]  /*0ba0*/  IADD3 R13, PT, PT, R13, 0x20, RZ ;  /* 0x000000200d0d7810 */ /* 0x000fe20007ffe0ff */
[----:B------:R-:W-:Y:S01]  /*0bb0*/  FFMA R20, R5, R23, R6 ;  /* 0x0000001705147223 */ /* 0x000fe20000000006 */
[----:B------:R-:W-:Y:S02]  /*0bc0*/  IADD3 R15, PT, PT, R15, 0x20, RZ ;  /* 0x000000200f0f7810 */ /* 0x000fe40007ffe0ff */
[----:B------:R-:W-:Y:S01]  /*0bd0*/  LEA R17, R12, R17, 0x5 ;  /* 0x000000110c117211 */ /* 0x000fe200078e28ff */
[----:B------:R-:W-:Y:S06]  /*0be0*/  BAR.SYNC.DEFER_BLOCKING 0x0 ;  /* 0x0000000000007b1d */ /* 0x000fec0000010000 */
[----:B------:R-:W-:Y:S05]  /*0bf0*/  BRA.U UP0, `(.L_x_1) ;  /* 0xfffffff500887547 */ /* 0x000fea000b83ffff */
.L_x_0:
[----:B------:R-:W0:Y:S02]  /*0c00*/  LDCU.64 UR6, c[0x0][0x398] ;  /* 0x00007300ff0677ac */ /* 0x000e240008000a00 */
[----:B0-----:R-:W-:-:S04]  /*0c10*/  ISETP.GE.AND P0, PT, R11, UR7, PT ;  /* 0x000000070b007c0c */ /* 0x001fc8000bf06270 */
[----:B------:R-:W-:-:S13]  /*0c20*/  ISETP.GE.OR P0, PT, R10, UR6, P0 ;  /* 0x000000060a007c0c */ /* 0x000fda0008706670 */
[----:B------:R-:W-:Y:S05]  /*0c30*/  @P0 EXIT ;  /* 0x000000000000094d */ /* 0x000fea0003800000 */
[----:B------:R-:W0:Y:S01]  /*0c40*/  LDC.64 R2, c[0x0][0x390] ;  /* 0x0000e400ff027b82 */ /* 0x000e220000000a00 */
[----:B------:R-:W-:Y:S01]  /*0c50*/  IMAD R11, R10, UR7, R11 ;  /* 0x000000070a0b7c24 */ /* 0x000fe2000f8e020b */
[----:B------:R-:W1:Y:S01]  /*0c60*/  LDCU UR4, c[0x0][0x3a8] ;  /* 0x00007500ff0477ac */ /* 0x000e620008000800 */
[----:B------:R-:W2:Y:S02]  /*0c70*/  LDCU UR5, c[0x0][0x3a4] ;  /* 0x00007480ff0577ac */ /* 0x000ea40008000800 */
[----:B0-----:R-:W-:-:S05]  /*0c80*/  IMAD.WIDE R2, R11, 0x2, R2 ;  /* 0x000000020b027825 */ /* 0x001fca00078e0202 */
[----:B------:R-:W3:Y:S02]  /*0c90*/  LDG.E.U16 R0, desc[UR8][R2.64] ;  /* 0x0000000802007981 */ /* 0x000ee4000c1e1500 */
[----:B---3--:R-:W-:-:S05]  /*0ca0*/  HADD2.F32 R0, -RZ, R0.H0_H0 ;  /* 0x20000000ff007230 */ /* 0x008fca0000004100 */
[----:B-1----:R-:W-:-:S04]  /*0cb0*/  FMUL R5, R0, UR4 ;  /* 0x0000000400057c20 */ /* 0x002fc80008400000 */
[----:B--2---:R-:W-:-:S05]  /*0cc0*/  FFMA R5, R20, UR5, R5 ;  /* 0x0000000514057c23 */ /* 0x004fca0008000005 */
[----:B------:R-:W-:-:S05]  /*0cd0*/  F2FP.F16.F32.PACK_AB R5, RZ, R5 ;  /* 0x00000005ff05723e */ /* 0x000fca00000000ff */
[----:B------:R-:W-:Y:S01]  /*0ce0*/  STG.E.U16 desc[UR8][R2.64], R5 ;  /* 0x0000000502007986 */ /* 0x000fe2000c101508 */
[----:B------:R-:W-:Y:S05]  /*0cf0*/  EXIT ;  /* 0x000000000000794d */ /* 0x000fea0003800000 */
.L_x_2:
[----:B------:R-:W-:-:S00]  /*0d00*/  BRA `(.L_x_2) ;  /* 0xfffffffc00fc7947 */ /* 0x000fc0000383ffff */
[----:B------:R-:W-:-:S00]  /*0d10*/  NOP ;  /* 0x0000000000007918 */ /* 0x000fc00000000000 */
        /* <DEDUP_REMOVED lines=14> */
.L_x_8:


//--------------------- .text._Z9gemm_wmmaPK6__halfS1_PS_iiiff --------------------------
	.section	.text._Z9gemm_wmmaPK6__halfS1_PS_iiiff,"ax",@progbits
	.align	128
        .global         _Z9gemm_wmmaPK6__halfS1_PS_iiiff
        .type           _Z9gemm_wmmaPK6__halfS1_PS_iiiff,@function
        .size           _Z9gemm_wmmaPK6__halfS1_PS_iiiff,(.L_x_9 - _Z9gemm_wmmaPK6__halfS1_PS_iiiff)
        .other          _Z9gemm_wmmaPK6__halfS1_PS_iiiff,@"STO_CUDA_ENTRY STV_DEFAULT"
_Z9gemm_wmmaPK6__halfS1_PS_iiiff:
.text._Z9gemm_wmmaPK6__halfS1_PS_iiiff:
[----:B------:R-:W-:Y:S01]  /*0000*/  LDC R1, c[0x0][0x37c] ;  /* 0x0000df00ff017b82 */ /* 0x000fe20000000800 */
[----:B------:R-:W0:Y:S07]  /*0010*/  S2R R3, SR_TID.X ;  /* 0x0000000000037919 */ /* 0x000e2e0000002100 */
[----:B------:R-:W0:Y:S01]  /*0020*/  LDC R0, c[0x0][0x360] ;  /* 0x0000d800ff007b82 */ /* 0x000e220000000800 */
[----:B------:R-:W1:Y:S01]  /*0030*/  LDCU.64 UR10, c[0x0][0x398] ;  /* 0x00007300ff0a77ac */ /* 0x000e620008000a00 */
[----:B------:R-:W2:Y:S06]  /*0040*/  S2R R5, SR_TID.Y ;  /* 0x0000000000057919 */ /* 0x000eac0000002200 */
[----:B------:R-:W0:Y:S08]  /*0050*/  S2UR UR4, SR_CTAID.X ;  /* 0x00000000000479c3 */ /* 0x000e300000002500 */
[----:B------:R-:W2:Y:S08]  /*0060*/  S2UR UR5, SR_CTAID.Y ;  /* 0x00000000000579c3 */ /* 0x000eb00000002600 */
[----:B------:R-:W2:Y:S01]  /*0070*/  LDC R30, c[0x0][0x364] ;  /* 0x0000d900ff1e7b82 */ /* 0x000ea20000000800 */
[----:B0-----:R-:W-:-:S05]  /*0080*/  IMAD R0, R0, UR4, R3 ;  /* 0x0000000400007c24 */ /* 0x001fca000f8e0203 */
[----:B------:R-:W-:-:S04]  /*0090*/  SHF.R.U32.HI R0, RZ, 0x1, R0 ;  /* 0x00000001ff007819 */ /* 0x000fc80000011600 */
[----:B------:R-:W-:Y:S01]  /*00a0*/  LOP3.LUT R31, R0, 0x7ffffff0, RZ, 0xc0, !PT ;  /* 0x7ffffff0001f7812 */ /* 0x000fe200078ec0ff */
[----:B--2---:R-:W-:-:S04]  /*00b0*/  IMAD R30, R30, UR5, R5 ;  /* 0x000000051e1e7c24 */ /* 0x004fc8000f8e0205 */
[----:B------:R-:W-:-:S05]  /*00c0*/  IMAD.SHL.U32 R30, R30, 0x10, RZ ;  /* 0x000000101e1e7824 */ /* 0x000fca00078e00ff */
[----:B-1----:R-:W-:-:S04]  /*00d0*/  ISETP.GE.AND P0, PT, R30, UR11, PT ;  /* 0x0000000b1e007c0c */ /* 0x002fc8000bf06270 */
[----:B------:R-:W-:-:S13]  /*00e0*/  ISETP.GE.OR P0, PT, R31, UR10, P0 ;  /* 0x0000000a1f007c0c */ /* 0x000fda0008706670 */
[----:B------:R-:W-:Y:S05]  /*00f0*/  @P0 EXIT ;  /* 0x000000000000094d */ /* 0x000fea0003800000 */
[----:B------:R-:W0:Y:S01]  /*0100*/  LDCU UR14, c[0x0][0x3a0] ;  /* 0x00007400ff0e77ac */ /* 0x000e220008000800 */
[----:B------:R-:W-:Y:S02]  /*0110*/  CS2R R22, SRZ ;  /* 0x0000000000167805 */ /* 0x000fe4000001ff00 */
[----:B------:R-:W-:Y:S02]  /*0120*/  CS2R R20, SRZ ;  /* 0x0000000000147805 */ /* 0x000fe4000001ff00 */
[----:B------:R-:W-:Y:S02]  /*0130*/  CS2R R8, SRZ ;  /* 0x0000000000087805 */ /* 0x000fe4000001ff00 */
[----:B------:R-:W-:Y:S01]  /*0140*/  CS2R R10, SRZ ;  /* 0x00000000000a7805 */ /* 0x000fe2000001ff00 */
[----:B------:R-:W1:Y:S01]  /*0150*/  LDCU.64 UR12, c[0x0][0x358] ;  /* 0x00006b00ff0c77ac */ /* 0x000e620008000a00 */
[----:B0-----:R-:W-:-:S09]  /*0160*/  UISETP.GT.AND UP0, UPT, UR14, URZ, UPT ;  /* 0x000000ff0e00728c */ /* 0x001fd2000bf04270 */
[----:B-1----:R-:W-:Y:S05]  /*0170*/  BRA.U !UP0, `(.L_x_3) ;  /* 0x0000000d08307547 */ /* 0x002fea000b800000 */
[----:B------:R-:W-:Y:S02]  /*0180*/  UISETP.GE.U32.AND UP1, UPT, UR14, 0x31, UPT ;  /* 0x000000310e00788c */ /* 0x000fe4000bf26070 */
[----:B------:R-:W-:Y:S01]  /*0190*/  IMAD R13, R31, UR14, RZ ;  /* 0x0000000e1f0d7c24 */ /* 0x000fe2000f8e02ff */
[----:B------:R-:W-:Y:S01]  /*01a0*/  UIADD3 UR4, UPT, UPT, UR14, -0x1, URZ ;  /* 0xffffffff0e047890 */ /* 0x000fe2000fffe0ff */
[----:B------:R-:W-:Y:S01]  /*01b0*/  CS2R R10, SRZ ;  /* 0x00000000000a7805 */ /* 0x000fe2000001ff00 */
[----:B------:R-:W-:Y:S01]  /*01c0*/  UIADD3 UR5, UPT, UPT, UR14, -0x1, URZ ;  /* 0xffffffff0e057890 */ /* 0x000fe2000fffe0ff */
[----:B------:R-:W-:Y:S01]  /*01d0*/  CS2R R8, SRZ ;  /* 0x0000000000087805 */ /* 0x000fe2000001ff00 */
[----:B------:R-:W-:Y:S01]  /*01e0*/  ULEA.HI UR6, UR4, 0x1, URZ, 0x1c ;  /* 0x0000000104067891 */ /* 0x000fe2000f8fe0ff */
[----:B------:R-:W-:Y:S02]  /*01f0*/  CS2R R22, SRZ ;  /* 0x0000000000167805 */ /* 0x000fe4000001ff00 */
[----:B------:R-:W-:Y:S01]  /*0200*/  CS2R R20, SRZ ;  /* 0x0000000000147805 */ /* 0x000fe2000001ff00 */
[----:B------:R-:W-:Y:S01]  /*0210*/  UMOV UR4, URZ ;  /* 0x000000ff00047c82 */ /* 0x000fe20008000000 */
[----:B------:R-:W-:-:S02]  /*0220*/  ULOP3.LUT UR7, UR6, 0x3, URZ, 0xc0, !UPT ;  /* 0x0000000306077892 */ /* 0x000fc4000f8ec0ff */
[----:B------:R-:W-:Y:S02]  /*0230*/  ULEA.HI UR5, UR5, 0x1, URZ, 0x1c ;  /* 0x0000000105057891 */ /* 0x000fe4000f8fe0ff */
[----:B------:R-:W-:Y:S01]  /*0240*/  UISETP.NE.AND UP0, UPT, UR7, URZ, UPT ;  /* 0x000000ff0700728c */ /* 0x000fe2000bf05270 */
[----:B------:R-:W-:Y:S10]  /*0250*/  BRA.U !UP1, `(.L_x_4) ;  /* 0x00000009092c7547 */ /* 0x000ff4000b800000 */
[----:B------:R-:W0:Y:S01]  /*0260*/  S2R R25, SR_LANEID ;  /* 0x0000000000197919 */ /* 0x000e220000000000 */
[----:B------:R-:W1:Y:S01]  /*0270*/  LDC.64 R32, c[0x0][0x380] ;  /* 0x0000e000ff207b82 */ /* 0x000e620000000a00 */
[----:B------:R-:W-:Y:S01]  /*0280*/  USHF.R.U32.HI UR4, URZ, 0x1, UR14 ;  /* 0x00000001ff047899 */ /* 0x000fe2000801160e */
[----:B------:R-:W-:Y:S01]  /*0290*/  IMAD.MOV.U32 R3, RZ, RZ, RZ ;  /* 0x000000ffff037224 */ /* 0x000fe200078e00ff */
[----:B------:R-:W-:Y:S01]  /*02a0*/  USHF.R.U32.HI UR6, URZ, 0x1, UR11 ;  /* 0x00000001ff067899 */ /* 0x000fe2000801160b */
[----:B------:R-:W-:Y:S01]  /*02b0*/  MOV R11, RZ ;  /* 0x000000ff000b7202 */ /* 0x000fe20000000f00 */
[----:B------:R-:W-:Y:S02]  /*02c0*/  ULOP3.LUT UR5, UR5, 0x1ffffffc, URZ, 0xc0, !UPT ;  /* 0x1ffffffc05057892 */ /* 0x000fe4000f8ec0ff */
[----:B------:R-:W-:Y:S02]  /*02d0*/  UIMAD UR8, UR11, 0x30, URZ ;  /* 0x000000300b0878a4 */ /* 0x000fe4000f8e02ff */
[----:B------:R-:W-:Y:S01]  /*02e0*/  USHF.L.U32 UR9, UR11, 0x5, URZ ;  /* 0x000000050b097899 */ /* 0x000fe200080006ff */
[----:B------:R-:W2:Y:S01]  /*02f0*/  LDCU.64 UR16, c[0x0][0x388] ;  /* 0x00007100ff1077ac */ /* 0x000ea20008000a00 */
[----:B------:R-:W-:Y:S01]  /*0300*/  USHF.L.U32 UR10, UR11, 0x4, URZ ;  /* 0x000000040b0a7899 */ /* 0x000fe200080006ff */
[----:B-1----:R-:W-:-:S03]  /*0310*/  IMAD.WIDE.U32 R6, R13, 0x2, R32 ;  /* 0x000000020d067825 */ /* 0x002fc600078e0020 */
[----:B------:R-:W-:Y:S02]  /*0320*/  IADD3 R0, P0, PT, R6, 0x40, RZ ;  /* 0x0000004006007810 */ /* 0x000fe40007f1e0ff */
[----:B0-----:R-:W-:Y:S02]  /*0330*/  LOP3.LUT R2, R25, 0x3, RZ, 0xc0, !PT ;  /* 0x0000000319027812 */ /* 0x001fe400078ec0ff */
[----:B------:R-:W-:-:S05]  /*0340*/  SHF.R.U32.HI R25, RZ, 0x2, R25 ;  /* 0x00000002ff197819 */ /* 0x000fca0000011619 */
[----:B------:R-:W-:Y:S01]  /*0350*/  IMAD.WIDE.U32 R4, R25, UR4, R2 ;  /* 0x0000000419047c25 */ /* 0x000fe2000f8e0002 */
[----:B------:R-:W-:-:S03]  /*0360*/  UMOV UR4, URZ ;  /* 0x000000ff00047c82 */ /* 0x000fc60008000000 */
[----:B------:R-:W-:Y:S01]  /*0370*/  IMAD.WIDE.U32 R24, R25, UR6, R2 ;  /* 0x0000000619187c25 */ /* 0x000fe2000f8e0002 */
[C---:B------:R-:W-:Y:S01]  /*0380*/  SHF.L.U64.HI R3, R4.reuse, 0x2, R5 ;  /* 0x0000000204037819 */ /* 0x040fe20000010205 */
[----:B------:R-:W-:Y:S02]  /*0390*/  UIADD3 UR6, UPT, UPT, -UR5, URZ, URZ ;  /* 0x000000ff05067290 */ /* 0x000fe4000fffe1ff */
[----:B------:R-:W-:Y:S01]  /*03a0*/  IMAD.SHL.U32 R5, R4, 0x4, RZ ;  /* 0x0000000404057824 */ /* 0x000fe200078e00ff */
[C---:B------:R-:W-:Y:S01]  /*03b0*/  SHF.L.U64.HI R4, R24.reuse, 0x2, R25 ;  /* 0x0000000218047819 */ /* 0x040fe20000010219 */
[----:B------:R-:W-:Y:S01]  /*03c0*/  IMAD.X R2, RZ, RZ, R7, P0 ;  /* 0x000000ffff027224 */ /* 0x000fe200000e0607 */
[----:B------:R-:W-:Y:S01]  /*03d0*/  SHF.L.U32 R24, R24, 0x2, RZ ;  /* 0x0000000218187819 */ /* 0x000fe200000006ff */
[----:B------:R-:W-:Y:S01]  /*03e0*/  IMAD.MOV.U32 R25, RZ, RZ, R13 ;  /* 0x000000ffff197224 */ /* 0x000fe200078e000d */
[----:B--2---:R-:W-:-:S06]  /*03f0*/  UMOV UR5, URZ ;  /* 0x000000ff00057c82 */ /* 0x004fcc0008000000 */
.L_x_5:
[----:B------:R-:W-:Y:S01]  /*0400*/  IMAD.U32 R6, RZ, RZ, UR5 ;  /* 0x00000005ff067e24 */ /* 0x000fe2000f8e00ff */
[----:B------:R-:W-:Y:S02]  /*0410*/  IADD3 R7, P0, PT, R30, UR5, RZ ;  /* 0x000000051e077c10 */ /* 0x000fe4000ff1e0ff */
[----:B------:R-:W-:Y:S02]  /*0420*/  MOV R27, UR11 ;  /* 0x0000000b001b7c02 */ /* 0x000fe40008000f00 */
[----:B------:R-:W-:Y:S02]  /*0430*/  LEA.HI.X.SX32 R6, R6, RZ, 0x1, P0 ;  /* 0x000000ff06067211 */ /* 0x000fe400000f0eff */
[----:B------:R-:W-:-:S04]  /*0440*/  LEA R29, P0, R7, UR16, 0x1 ;  /* 0x00000010071d7c11 */ /* 0x000fc8000f8008ff */
[----:B------:R-:W-:Y:S02]  /*0450*/  LEA.HI.X R7, R7, UR17, R6, 0x1, P0 ;  /* 0x0000001107077c11 */ /* 0x000fe400080f0c06 */
[----:B------:R-:W-:-:S05]  /*0460*/  IADD3 R28, P0, PT, R24, R29, RZ ;  /* 0x0000001d181c7210 */ /* 0x000fca0007f1e0ff */
[----:B------:R-:W-:Y:S02]  /*0470*/  IMAD.X R29, R4, 0x1, R7, P0 ;  /* 0x00000001041d7824 */ /* 0x000fe400000e0607 */
[----:B------:R-:W-:-:S03]  /*0480*/  IMAD.WIDE.U32 R26, R27, 0x10, R28 ;  /* 0x000000101b1a7825 */ /* 0x000fc600078e001c */
[----:B------:R-:W2:Y:S04]  /*0490*/  LDG.E R16, desc[UR12][R28.64] ;  /* 0x0000000c1c107981 */ /* 0x000ea8000c1e1900 */
[----:B------:R-:W3:Y:S01]  /*04a0*/  LDG.E R17, desc[UR12][R26.64] ;  /* 0x0000000c1a117981 */ /* 0x000ee2000c1e1900 */
[----:B------:R-:W-:-:S03]  /*04b0*/  IMAD.WIDE.U32 R6, R25, 0x2, R32 ;  /* 0x0000000219067825 */ /* 0x000fc600078e0020 */
[----:B------:R0:W4:Y:S01]  /*04c0*/  LDG.E R34, desc[UR12][R28.64+0x10] ;  /* 0x0000100c1c227981 */ /* 0x000122000c1e1900 */
[----:B------:R-:W-:-:S03]  /*04d0*/  IADD3 R6, P0, PT, R6, R5, RZ ;  /* 0x0000000506067210 */ /* 0x000fc60007f1e0ff */
[----:B------:R1:W5:Y:S01]  /*04e0*/  LDG.E R35, desc[UR12][R26.64+0x10] ;  /* 0x0000100c1a237981 */ /* 0x000362000c1e1900 */
[----:B------:R-:W-:Y:S02]  /*04f0*/  IMAD.U32 R19, RZ, RZ, UR14 ;  /* 0x0000000eff137e24 */ /* 0x000fe4000f8e00ff */
[----:B------:R-:W-:Y:S02]  /*0500*/  IMAD.X R7, R7, 0x1, R3, P0 ;  /* 0x0000000107077824 */ /* 0x000fe400000e0603 */
[----:B------:R-:W-:-:S03]  /*0510*/  IMAD.WIDE.U32 R18, R19, 0x10, R6 ;  /* 0x0000001013127825 */ /* 0x000fc600078e0006 */
[----:B------:R-:W5:Y:S04]  /*0520*/  LDG.E R12, desc[UR12][R6.64] ;  /* 0x0000000c060c7981 */ /* 0x000f68000c1e1900 */
[----:B------:R-:W5:Y:S04]  /*0530*/  LDG.E R14, desc[UR12][R6.64+0x10] ;  /* 0x0000100c060e7981 */ /* 0x000f68000c1e1900 */
[----:B------:R-:W5:Y:S04]  /*0540*/  LDG.E R13, desc[UR12][R18.64] ;  /* 0x0000000c120d7981 */ /* 0x000f68000c1e1900 */
[----:B------:R1:W5:Y:S01]  /*0550*/  LDG.E R15, desc[UR12][R18.64+0x10] ;  /* 0x0000100c120f7981 */ /* 0x000362000c1e1900 */
[----:B------:R-:W-:-:S02]  /*0560*/  IADD3 R36, P0, PT, R30, UR10, RZ ;  /* 0x0000000a1e247c10 */ /* 0x000fc4000ff1e0ff */
[----:B0-----:R-:W-:-:S04]  /*0570*/  MOV R28, UR10 ;  /* 0x0000000a001c7c02 */ /* 0x001fc80008000f00 */
[----:B-1----:R-:W-:Y:S02]  /*0580*/  LEA.HI.X.SX32 R27, R28, RZ, 0x1, P0 ;  /* 0x000000ff1c1b7211 */ /* 0x002fe400000f0eff */
[----:B------:R-:W-:-:S04]  /*0590*/  LEA R29, P0, R36, UR16, 0x1 ;  /* 0x00000010241d7c11 */ /* 0x000fc8000f8008ff */
[----:B------:R-:W-:Y:S02]  /*05a0*/  LEA.HI.X R27, R36, UR17, R27, 0x1, P0 ;  /* 0x00000011241b7c11 */ /* 0x000fe400080f0c1b */
[----:B------:R-:W-:Y:S01]  /*05b0*/  IADD3 R28, P0, PT, R29, R24, RZ ;  /* 0x000000181d1c7210 */ /* 0x000fe20007f1e0ff */
[----:B------:R-:W-:-:S04]  /*05c0*/  IMAD.U32 R19, RZ, RZ, UR11 ;  /* 0x0000000bff137e24 */ /* 0x000fc8000f8e00ff */
[----:B------:R-:W-:Y:S02]  /*05d0*/  IMAD.X R29, R27, 0x1, R4, P0 ;  /* 0x000000011b1d7824 */ /* 0x000fe400000e0604 */
[----:B------:R-:W-:Y:S01]  /*05e0*/  IMAD.WIDE.U32 R18, R19, 0x10, R28 ;  /* 0x0000001013127825 */ /* 0x000fe200078e001c */
[----:B------:R-:W-:-:S04]  /*05f0*/  IADD3 R26, P0, PT, R0, R5, RZ ;  /* 0x00000005001a7210 */ /* 0x000fc80007f1e0ff */
[----:B------:R-:W-:Y:S01]  /*0600*/  IADD3.X R27, PT, PT, R2, R3, RZ, P0, !PT ;  /* 0x00000003021b7210 */ /* 0x000fe200007fe4ff */
[----:B--2---:R-:W-:Y:S04]  /*0610*/  MOVM.16.MT88 R16, R16 ;  /* 0x000000001010723a */ /* 0x004fe80000000000 */
[----:B---3--:R-:W0:Y:S04]  /*0620*/  MOVM.16.MT88 R17, R17 ;  /* 0x000000001111723a */ /* 0x008e280000000000 */
[----:B----4-:R-:W-:Y:S04]  /*0630*/  MOVM.16.MT88 R6, R34 ;  /* 0x000000002206723a */ /* 0x010fe80000000000 */
[----:B-----5:R-:W1:Y:S01]  /*0640*/  MOVM.16.MT88 R7, R35 ;  /* 0x000000002307723a */ /* 0x020e620000000000 */
[C---:B0-----:R-:W-:Y:S03]  /*0650*/  HMMA.16816.F32 R20, R12.reuse, R16, R20 ;  /* 0x000000100c14723c */ /* 0x041fe60000001814 */
[----:B------:R-:W2:Y:S04]  /*0660*/  LDG.E R16, desc[UR12][R28.64] ;  /* 0x0000000c1c107981 */ /* 0x000ea8000c1e1900 */
[----:B------:R-:W3:Y:S01]  /*0670*/  LDG.E R17, desc[UR12][R18.64] ;  /* 0x0000000c12117981 */ /* 0x000ee2000c1e1900 */
[----:B-1----:R-:W-:Y:S03]  /*0680*/  HMMA.16816.F32 R12, R12, R6, R8 ;  /* 0x000000060c0c723c */ /* 0x002fe60000001808 */
[----:B------:R-:W4:Y:S04]  /*0690*/  LDG.E R6, desc[UR12][R28.64+0x10] ;  /* 0x0000100c1c067981 */ /* 0x000f28000c1e1900 */
[----:B------:R0:W5:Y:S01]  /*06a0*/  LDG.E R7, desc[UR12][R18.64+0x10] ;  /* 0x0000100c12077981 */ /* 0x000162000c1e1900 */
[----:B------:R-:W-:-:S03]  /*06b0*/  IMAD.U32 R9, RZ, RZ, UR14 ;  /* 0x0000000eff097e24 */ /* 0x000fc6000f8e00ff */
[----:B------:R-:W5:Y:S01]  /*06c0*/  LDG.E R8, desc[UR12][R26.64+-0x20] ;  /* 0xffffe00c1a087981 */ /* 0x000f62000c1e1900 */
[----:B------:R-:W-:-:S03]  /*06d0*/  IMAD.WIDE.U32 R34, R9, 0x10, R26 ;  /* 0x0000001009227825 */ /* 0x000fc600078e001a */
[----:B------:R-:W5:Y:S04]  /*06e0*/  LDG.E R10, desc[UR12][R26.64+-0x10] ;  /* 0xfffff00c1a0a7981 */ /* 0x000f68000c1e1900 */
[----:B------:R-:W5:Y:S04]  /*06f0*/  LDG.E R9, desc[UR12][R34.64+-0x20] ;  /* 0xffffe00c22097981 */ /* 0x000f68000c1e1900 */
[----:B------:R-:W5:Y:S01]  /*0700*/  LDG.E R11, desc[UR12][R34.64+-0x10] ;  /* 0xfffff00c220b7981 */ /* 0x000f62000c1e1900 */
[----:B0-----:R-:W-:Y:S01]  /*0710*/  IMAD.U32 R19, RZ, RZ, UR9 ;  /* 0x00000009ff137e24 */ /* 0x001fe2000f8e00ff */
[----:B------:R-:W-:-:S02]  /*0720*/  IADD3 R28, P0, PT, R30, UR9, RZ ;  /* 0x000000091e1c7c10 */ /* 0x000fc4000ff1e0ff */
[----:B------:R-:W5:Y:S02]  /*0730*/  LDG.E R18, desc[UR12][R26.64+0x10] ;  /* 0x0000100c1a127981 */ /* 0x000f64000c1e1900 */
[----:B------:R-:W-:Y:S02]  /*0740*/  LEA.HI.X.SX32 R19, R19, RZ, 0x1, P0 ;  /* 0x000000ff13137211 */ /* 0x000fe400000f0eff */
[----:B------:R-:W-:-:S04]  /*0750*/  LEA R37, P0, R28, UR16, 0x1 ;  /* 0x000000101c257c11 */ /* 0x000fc8000f8008ff */
[----:B------:R-:W-:Y:S02]  /*0760*/  LEA.HI.X R19, R28, UR17, R19, 0x1, P0 ;  /* 0x000000111c137c11 */ /* 0x000fe400080f0c13 */
[----:B------:R-:W-:-:S04]  /*0770*/  IADD3 R36, P0, PT, R37, R24, RZ ;  /* 0x0000001825247210 */ /* 0x000fc80007f1e0ff */
[----:B------:R-:W-:Y:S02]  /*0780*/  IADD3.X R37, PT, PT, R19, R4, RZ, P0, !PT ;  /* 0x0000000413257210 */ /* 0x000fe400007fe4ff */
[----:B------:R-:W5:Y:S04]  /*0790*/  LDG.E R19, desc[UR12][R34.64+0x10] ;  /* 0x0000100c22137981 */ /* 0x000f68000c1e1900 */
[----:B------:R-:W5:Y:S04]  /*07a0*/  LDG.E R28, desc[UR12][R36.64+0x10] ;  /* 0x0000100c241c7981 */ /* 0x000f68000c1e1900 */
[----:B--2---:R-:W-:Y:S04]  /*07b0*/  MOVM.16.MT88 R16, R16 ;  /* 0x000000001010723a */ /* 0x004fe80000000000 */
[----:B---3--:R-:W0:Y:S04]  /*07c0*/  MOVM.16.MT88 R17, R17 ;  /* 0x000000001111723a */ /* 0x008e280000000000 */
[----:B----4-:R-:W-:Y:S04]  /*07d0*/  MOVM.16.MT88 R6, R6 ;  /* 0x000000000606723a */ /* 0x010fe80000000000 */
[----:B-----5:R-:W1:Y:S01]  /*07e0*/  MOVM.16.MT88 R7, R7 ;  /* 0x000000000707723a */ /* 0x020e620000000000 */
[----:B0-----:R-:W-:Y:S01]  /*07f0*/  HMMA.16816.F32 R20, R8, R16, R20 ;  /* 0x000000100814723c */ /* 0x001fe20000001814 */
[----:B------:R-:W-:-:S02]  /*0800*/  IMAD.U32 R17, RZ, RZ, UR11 ;  /* 0x0000000bff117e24 */ /* 0x000fc4000f8e00ff */
[----:B------:R-:W2:Y:S05]  /*0810*/  LDG.E R16, desc[UR12][R26.64] ;  /* 0x0000000c1a107981 */ /* 0x000eaa000c1e1900 */
[----:B-1----:R-:W-:Y:S01]  /*0820*/  HMMA.16816.F32 R12, R8, R6, R12 ;  /* 0x00000006080c723c */ /* 0x002fe2000000180c */
[----:B------:R-:W-:Y:S01]  /*0830*/  IMAD.WIDE.U32 R10, R17, 0x10, R36 ;  /* 0x00000010110a7825 */ /* 0x000fe200078e0024 */
[----:B------:R0:W3:Y:S04]  /*0840*/  LDG.E R6, desc[UR12][R36.64] ;  /* 0x0000000c24067981 */ /* 0x0000e8000c1e1900 */
[----:B------:R-:W4:Y:S04]  /*0850*/  LDG.E R7, desc[UR12][R10.64] ;  /* 0x0000000c0a077981 */ /* 0x000f28000c1e1900 */
[----:B------:R-:W2:Y:S01]  /*0860*/  LDG.E R17, desc[UR12][R34.64] ;  /* 0x0000000c22117981 */ /* 0x000ea2000c1e1900 */
[----:B------:R-:W-:-:S03]  /*0870*/  IMAD.U32 R9, RZ, RZ, UR8 ;  /* 0x00000008ff097e24 */ /* 0x000fc6000f8e00ff */
[----:B------:R-:W5:Y:S01]  /*0880*/  LDG.E R29, desc[UR12][R10.64+0x10] ;  /* 0x0000100c0a1d7981 */ /* 0x000f62000c1e1900 */
[----:B0-----:R-:W-:-:S03]  /*0890*/  IMAD.U32 R37, RZ, RZ, UR11 ;  /* 0x0000000bff257e24 */ /* 0x001fc6000f8e00ff */
[----:B------:R-:W5:Y:S04]  /*08a0*/  LDG.E R8, desc[UR12][R26.64+0x20] ;  /* 0x0000200c1a087981 */ /* 0x000f68000c1e1900 */
[----:B------:R0:W5:Y:S04]  /*08b0*/  LDG.E R10, desc[UR12][R26.64+0x30] ;  /* 0x0000300c1a0a7981 */ /* 0x000168000c1e1900 */
[----:B------:R-:W5:Y:S04]  /*08c0*/  LDG.E R11, desc[UR12][R34.64+0x30] ;  /* 0x0000300c220b7981 */ /* 0x000f68000c1e1900 */
[----:B---3--:R-:W-:Y:S04]  /*08d0*/  MOVM.16.MT88 R6, R6 ;  /* 0x000000000606723a */ /* 0x008fe80000000000 */
[----:B----4-:R-:W2:Y:S02]  /*08e0*/  MOVM.16.MT88 R7, R7 ;  /* 0x000000000707723a */ /* 0x010ea40000000000 */
[----:B--2---:R-:W-:Y:S01]  /*08f0*/  HMMA.16816.F32 R20, R16, R6, R20 ;  /* 0x000000061014723c */ /* 0x004fe20000001814 */
[----:B------:R-:W-:-:S04]  /*0900*/  IADD3 R7, P0, PT, R30, UR8, RZ ;  /* 0x000000081e077c10 */ /* 0x000fc8000ff1e0ff */
[----:B------:R-:W-:Y:S02]  /*0910*/  LEA.HI.X.SX32 R6, R9, RZ, 0x1, P0 ;  /* 0x000000ff09067211 */ /* 0x000fe400000f0eff */
[----:B------:R-:W-:-:S04]  /*0920*/  LEA R9, P0, R7, UR16, 0x1 ;  /* 0x0000001007097c11 */ /* 0x000fc8000f8008ff */
[----:B------:R-:W-:Y:S02]  /*0930*/  LEA.HI.X R7, R7, UR17, R6, 0x1, P0 ;  /* 0x0000001107077c11 */ /* 0x000fe400080f0c06 */
[----:B------:R-:W-:Y:S02]  /*0940*/  IADD3 R6, P0, PT, R9, R24, RZ ;  /* 0x0000001809067210 */ /* 0x000fe40007f1e0ff */
[----:B------:R-:W2:Y:S02]  /*0950*/  LDG.E R9, desc[UR12][R34.64+0x20] ;  /* 0x0000200c22097981 */ /* 0x000ea4000c1e1900 */
[----:B------:R-:W-:-:S03]  /*0960*/  IADD3.X R7, PT, PT, R7, R4, RZ, P0, !PT ;  /* 0x0000000407077210 */ /* 0x000fc600007fe4ff */
[----:B------:R-:W-:Y:S02]  /*0970*/  IMAD.WIDE.U32 R36, R37, 0x10, R6 ;  /* 0x0000001025247825 */ /* 0x000fe400078e0006 */
[----:B------:R-:W0:Y:S04]  /*0980*/  LDG.E R26, desc[UR12][R6.64] ;  /* 0x0000000c061a7981 */ /* 0x000e28000c1e1900 */
[----:B------:R-:W3:Y:S04]  /*0990*/  LDG.E R27, desc[UR12][R36.64] ;  /* 0x0000000c241b7981 */ /* 0x000ee8000c1e1900 */
[----:B------:R-:W4:Y:S04]  /*09a0*/  LDG.E R6, desc[UR12][R6.64+0x10] ;  /* 0x0000100c06067981 */ /* 0x000f28000c1e1900 */
[----:B------:R-:W2:Y:S04]  /*09b0*/  LDG.E R7, desc[UR12][R36.64+0x10] ;  /* 0x0000100c24077981 */ /* 0x000ea8000c1e1900 */
[----:B------:R-:W-:Y:S04]  /*09c0*/  MOVM.16.MT88 R28, R28 ;  /* 0x000000001c1c723a */ /* 0x000fe80000000000 */
[----:B-----5:R-:W1:Y:S01]  /*09d0*/  MOVM.16.MT88 R29, R29 ;  /* 0x000000001d1d723a */ /* 0x020e620000000000 */
[----:B------:R-:W-:Y:S01]  /*09e0*/  UIADD3 UR6, UPT, UPT, UR6, 0x4, URZ ;  /* 0x0000000406067890 */ /* 0x000fe2000fffe0ff */
[----:B-1----:R-:W-:Y:S03]  /*09f0*/  HMMA.16816.F32 R12, R16, R28, R12 ;  /* 0x0000001c100c723c */ /* 0x002fe6000000180c */
[----:B------:R-:W-:Y:S01]  /*0a00*/  UISETP.NE.AND UP1, UPT, UR6, URZ, UPT ;  /* 0x000000ff0600728c */ /* 0x000fe2000bf25270 */
[----:B------:R-:W-:Y:S01]  /*0a10*/  IADD3 R0, P0, PT, R0, 0x80, RZ ;  /* 0x0000008000007810 */ /* 0x000fe20007f1e0ff */
[----:B------:R-:W-:-:S03]  /*0a20*/  VIADD R25, R25, 0x40 ;  /* 0x0000004019197836 */ /* 0x000fc60000000000 */
[----:B------:R-:W-:Y:S01]  /*0a30*/  IADD3.X R2, PT, PT, RZ, R2, RZ, P0, !PT ;  /* 0x00000002ff027210 */ /* 0x000fe200007fe4ff */
[----:B------:R-:W-:Y:S02]  /*0a40*/  UIADD3 UR4, UPT, UPT, UR4, 0x40, URZ ;  /* 0x0000004004047890 */ /* 0x000fe4000fffe0ff */
[----:B------:R-:W-:Y:S02]  /*0a50*/  ULEA UR8, UR11, UR8, 0x6 ;  /* 0x000000080b087291 */ /* 0x000fe4000f8e30ff */
[----:B------:R-:W-:Y:S02]  /*0a60*/  ULEA UR9, UR11, UR9, 0x6 ;  /* 0x000000090b097291 */ /* 0x000fe4000f8e30ff */
[----:B------:R-:W-:Y:S02]  /*0a70*/  ULEA UR10, UR11, UR10, 0x6 ;  /* 0x0000000a0b0a7291 */ /* 0x000fe4000f8e30ff */
[----:B------:R-:W-:Y:S01]  /*0a80*/  ULEA UR5, UR11, UR5, 0x6 ;  /* 0x000000050b057291 */ /* 0x000fe2000f8e30ff */
[----:B0-----:R-:W-:Y:S04]  /*0a90*/  MOVM.16.MT88 R26, R26 ;  /* 0x000000001a1a723a */ /* 0x001fe80000000000 */
[----:B---3--:R-:W0:Y:S04]  /*0aa0*/  MOVM.16.MT88 R27, R27 ;  /* 0x000000001b1b723a */ /* 0x008e280000000000 */
[----:B----4-:R-:W-:Y:S04]  /*0ab0*/  MOVM.16.MT88 R6, R6 ;  /* 0x000000000606723a */ /* 0x010fe80000000000 */
[----:B--2---:R-:W1:Y:S01]  /*0ac0*/  MOVM.16.MT88 R7, R7 ;  /* 0x000000000707723a */ /* 0x004e620000000000 */
[C---:B0-----:R-:W-:Y:S08]  /*0ad0*/  HMMA.16816.F32 R20, R8.reuse, R26, R20 ;  /* 0x0000001a0814723c */ /* 0x041ff00000001814 */
[----:B-1----:R-:W-:Y:S01]  /*0ae0*/  HMMA.16816.F32 R8, R8, R6, R12 ;  /* 0x000000060808723c */ /* 0x002fe2000000180c */
[----:B------:R-:W-:-:S04]  /*0af0*/  NOP ;  /* 0x0000000000007918 */ /* 0x000fc80000000000 */
[----:B------:R-:W-:-:S15]  /*0b00*/  BRA.U UP1, `(.L_x_5) ;  /* 0xfffffff9013c7547 */ /* 0x000fde000b83ffff */
.L_x_4:
[----:B------:R-:W-:Y:S05]  /*0b10*/  BRA.U !UP0, `(.L_x_3) ;  /* 0x0000000108c87547 */ /* 0x000fea000b800000 */
[----:B------:R-:W0:Y:S01]  /*0b20*/  S2R R0, SR_LANEID ;  /* 0x0000000000007919 */ /* 0x000e220000000000 */
[----:B------:R-:W-:Y:S01]  /*0b30*/  USHF.R.U32.HI UR5, URZ, 0x1, UR14 ;  /* 0x00000001ff057899 */ /* 0x000fe2000801160e */
[----:B------:R-:W-:Y:S01]  /*0b40*/  IMAD.MOV.U32 R3, RZ, RZ, RZ ;  /* 0x000000ffff037224 */ /* 0x000fe200078e00ff */
[----:B------:R-:W-:Y:S01]  /*0b50*/  USHF.R.U32.HI UR8, URZ, 0x1, UR11 ;  /* 0x00000001ff087899 */ /* 0x000fe2000801160b */
[----:B------:R-:W1:Y:S01]  /*0b60*/  LDCU.64 UR16, c[0x0][0x388] ;  /* 0x00007100ff1077ac */ /* 0x000e620008000a00 */
[----:B------:R-:W-:Y:S01]  /*0b70*/  UIMAD UR6, UR4, UR11, URZ ;  /* 0x0000000b040672a4 */ /* 0x000fe2000f8e02ff */
[----:B0-----:R-:W-:Y:S02]  /*0b80*/  LOP3.LUT R2, R0, 0x3, RZ, 0xc0, !PT ;  /* 0x0000000300027812 */ /* 0x001fe400078ec0ff */
[----:B------:R-:W-:Y:S01]  /*0b90*/  SHF.R.U32.HI R5, RZ, 0x2, R0 ;  /* 0x00000002ff057819 */ /* 0x000fe20000011600 */
[----:B------:R-:W-:-:S04]  /*0ba0*/  IMAD R0, R31, UR14, RZ ;  /* 0x0000000e1f007c24 */ /* 0x000fc8000f8e02ff */
[----:B------:R-:W-:Y:S01]  /*0bb0*/  IMAD.WIDE.U32 R12, R5, UR5, R2 ;  /* 0x00000005050c7c25 */ /* 0x000fe2000f8e0002 */
[----:B------:R-:W-:-:S03]  /*0bc0*/  UIADD3 UR5, UPT, UPT, -UR7, URZ, URZ ;  /* 0x000000ff07057290 */ /* 0x000fc6000fffe1ff */
[----:B------:R-:W-:Y:S01]  /*0bd0*/  IMAD.WIDE.U32 R2, R5, UR8, R2 ;  /* 0x0000000805027c25 */ /* 0x000fe2000f8e0002 */
[----:B------:R-:W-:-:S03]  /*0be0*/  SHF.L.U64.HI R16, R12, 0x2, R13 ;  /* 0x000000020c107819 */ /* 0x000fc6000001020d */
[----:B------:R-:W-:Y:S01]  /*0bf0*/  VIADD R0, R0, UR4 ;  /* 0x0000000400007c36 */ /* 0x000fe20008000000 */
[----:B-1----:R-:W-:-:S07]  /*0c00*/  SHF.L.U64.HI R17, R2, 0x2, R3 ;  /* 0x0000000202117819 */ /* 0x002fce0000010203 */
.L_x_6:
[----:B------:R-:W-:Y:S01]  /*0c10*/  IADD3 R6, P0, PT, R30, UR6, RZ ;  /* 0x000000061e067c10 */ /* 0x000fe2000ff1e0ff */
[----:B------:R-:W0:Y:S01]  /*0c20*/  LDC.64 R4, c[0x0][0x380] ;  /* 0x0000e000ff047b82 */ /* 0x000e220000000a00 */
[----:B------:R-:W-:Y:S01]  /*0c30*/  MOV R7, UR6 ;  /* 0x0000000600077c02 */ /* 0x000fe20008000f00 */
[----:B------:R-:W-:-:S03]  /*0c40*/  IMAD.U32 R29, RZ, RZ, UR11 ;  /* 0x0000000bff1d7e24 */ /* 0x000fc6000f8e00ff */
[----:B------:R-:W-:Y:S02]  /*0c50*/  LEA.HI.X.SX32 R7, R7, RZ, 0x1, P0 ;  /* 0x000000ff07077211 */ /* 0x000fe400000f0eff */
[----:B------:R-:W-:-:S04]  /*0c60*/  LEA R27, P0, R6, UR16, 0x1 ;  /* 0x00000010061b7c11 */ /* 0x000fc8000f8008ff */
[----:B------:R-:W-:Y:S02]  /*0c70*/  LEA.HI.X R6, R6, UR17, R7, 0x1, P0 ;  /* 0x0000001106067c11 */ /* 0x000fe400080f0c07 */
[----:B------:R-:W-:-:S05]  /*0c80*/  LEA R26, P0, R2, R27, 0x2 ;  /* 0x0000001b021a7211 */ /* 0x000fca00078010ff */
[----:B------:R-:W-:Y:S02]  /*0c90*/  IMAD.X R27, R6, 0x1, R17, P0 ;  /* 0x00000001061b7824 */ /* 0x000fe400000e0611 */
[----:B------:R-:W-:-:S03]  /*0ca0*/  IMAD.WIDE.U32 R28, R29, 0x10, R26 ;  /* 0x000000101d1c7825 */ /* 0x000fc600078e001a */
[----:B------:R-:W2:Y:S04]  /*0cb0*/  LDG.E R24, desc[UR12][R26.64] ;  /* 0x0000000c1a187981 */ /* 0x000ea8000c1e1900 */
[----:B------:R-:W3:Y:S04]  /*0cc0*/  LDG.E R32, desc[UR12][R26.64+0x10] ;  /* 0x0000100c1a207981 */ /* 0x000ee8000c1e1900 */
[----:B------:R-:W4:Y:S04]  /*0cd0*/  LDG.E R25, desc[UR12][R28.64] ;  /* 0x0000000c1c197981 */ /* 0x000f28000c1e1900 */
[----:B------:R-:W5:Y:S01]  /*0ce0*/  LDG.E R33, desc[UR12][R28.64+0x10] ;  /* 0x0000100c1c217981 */ /* 0x000f62000c1e1900 */
[----:B0-----:R-:W-:-:S04]  /*0cf0*/  IMAD.WIDE.U32 R4, R0, 0x2, R4 ;  /* 0x0000000200047825 */ /* 0x001fc800078e0004 */
[----:B------:R-:W-:Y:S01]  /*0d00*/  IMAD.U32 R15, RZ, RZ, UR14 ;  /* 0x0000000eff0f7e24 */ /* 0x000fe2000f8e00ff */
[----:B------:R-:W-:-:S04]  /*0d10*/  LEA R18, P0, R12, R4, 0x2 ;  /* 0x000000040c127211 */ /* 0x000fc800078010ff */
[----:B------:R-:W-:-:S03]  /*0d20*/  IADD3.X R19, PT, PT, R5, R16, RZ, P0, !PT ;  /* 0x0000001005137210 */ /* 0x000fc600007fe4ff */
[----:B------:R-:W-:Y:S02]  /*0d30*/  IMAD.WIDE.U32 R14, R15, 0x10, R18 ;  /* 0x000000100f0e7825 */ /* 0x000fe400078e0012 */
[----:B------:R-:W5:Y:S04]  /*0d40*/  LDG.E R4, desc[UR12][R18.64] ;  /* 0x0000000c12047981 */ /* 0x000f68000c1e1900 */
[----:B------:R-:W5:Y:S04]  /*0d50*/  LDG.E R6, desc[UR12][R18.64+0x10] ;  /* 0x0000100c12067981 */ /* 0x000f68000c1e1900 */
[----:B------:R-:W5:Y:S04]  /*0d60*/  LDG.E R5, desc[UR12][R14.64] ;  /* 0x0000000c0e057981 */ /* 0x000f68000c1e1900 */
[----:B------:R-:W5:Y:S01]  /*0d70*/  LDG.E R7, desc[UR12][R14.64+0x10] ;  /* 0x0000100c0e077981 */ /* 0x000f62000c1e1900 */
[----:B------:R-:W-:Y:S01]  /*0d80*/  UIADD3 UR5, UPT, UPT, UR5, 0x1, URZ ;  /* 0x0000000105057890 */ /* 0x000fe2000fffe0ff */
[----:B------:R-:W-:Y:S01]  /*0d90*/  VIADD R0, R0, 0x10 ;  /* 0x0000001000007836 */ /* 0x000fe20000000000 */
[----:B------:R-:W-:-:S02]  /*0da0*/  ULEA UR6, UR11, UR6, 0x4 ;  /* 0x000000060b067291 */ /* 0x000fc4000f8e20ff */
[----:B------:R-:W-:Y:S01]  /*0db0*/  UISETP.NE.AND UP0, UPT, UR5, URZ, UPT ;  /* 0x000000ff0500728c */ /* 0x000fe2000bf05270 */
[----:B--2---:R-:W-:Y:S04]  /*0dc0*/  MOVM.16.MT88 R24, R24 ;  /* 0x000000001818723a */ /* 0x004fe80000000000 */
[----:B---3--:R-:W-:Y:S04]  /*0dd0*/  MOVM.16.MT88 R32, R32 ;  /* 0x000000002020723a */ /* 0x008fe80000000000 */
[----:B----4-:R-:W0:Y:S04]  /*0de0*/  MOVM.16.MT88 R25, R25 ;  /* 0x000000001919723a */ /* 0x010e280000000000 */
[----:B-----5:R-:W1:Y:S01]  /*0df0*/  MOVM.16.MT88 R33, R33 ;  /* 0x000000002121723a */ /* 0x020e620000000000 */
[C---:B0-----:R-:W-:Y:S08]  /*0e00*/  HMMA.16816.F32 R20, R4.reuse, R24, R20 ;  /* 0x000000180414723c */ /* 0x041ff00000001814 */
[----:B-1----:R-:W-:Y:S01]  /*0e10*/  HMMA.16816.F32 R8, R4, R32, R8 ;  /* 0x000000200408723c */ /* 0x002fe20000001808 */
[----:B------:R-:W-:-:S04]  /*0e20*/  NOP ;  /* 0x0000000000007918 */ /* 0x000fc80000000000 */
[----:B------:R-:W-:-:S15]  /*0e30*/  BRA.U UP0, `(.L_x_6) ;  /* 0xfffffffd00747547 */ /* 0x000fde000b83ffff */
.L_x_3:
[----:B------:R-:W0:Y:S01]  /*0e40*/  S2R R0, SR_LANEID ;  /* 0x0000000000007919 */ /* 0x000e220000000000 */
[----:B------:R-:W1:Y:S01]  /*0e50*/  LDCU.64 UR4, c[0x0][0x390] ;  /* 0x00007200ff0477ac */ /* 0x000e620008000a00 */
[----:B------:R-:W-:Y:S01]  /*0e60*/  IMAD R31, R31, UR11, RZ ;  /* 0x0000000b1f1f7c24 */ /* 0x000fe2000f8e02ff */
[----:B------:R-:W-:Y:S01]  /*0e70*/  MOV R3, RZ ;  /* 0x000000ff00037202 */ /* 0x000fe20000000f00 */
[----:B------:R-:W-:-:S03]  /*0e80*/  USHF.R.U32.HI UR6, URZ, 0x1, UR11 ;  /* 0x00000001ff067899 */ /* 0x000fc6000801160b */
[----:B------:R-:W-:-:S05]  /*0e90*/  IADD3 R30, P0, PT, R31, R30, RZ ;  /* 0x0000001e1f1e7210 */ /* 0x000fca0007f1e0ff */
[----:B------:R-:W-:Y:S01]  /*0ea0*/  IMAD.X R13, RZ, RZ, RZ, P0 ;  /* 0x000000ffff0d7224 */ /* 0x000fe200000e06ff */
[----:B-1----:R-:W-:Y:S01]  /*0eb0*/  LEA R7, P0, R30, UR4, 0x1 ;  /* 0x000000041e077c11 */ /* 0x002fe2000f8008ff */
[----:B------:R-:W1:Y:S01]  /*0ec0*/  LDCU UR4, c[0x0][0x3a8] ;  /* 0x00007500ff0477ac */ /* 0x000e620008000800 */
[----:B0-----:R-:W-:Y:S02]  /*0ed0*/  LOP3.LUT R2, R0, 0x3, RZ, 0xc0, !PT ;  /* 0x0000000300027812 */ /* 0x001fe400078ec0ff */
[----:B------:R-:W-:-:S05]  /*0ee0*/  SHF.R.U32.HI R5, RZ, 0x2, R0 ;  /* 0x00000002ff057819 */ /* 0x000fca0000011600 */
[----:B------:R-:W-:Y:S01]  /*0ef0*/  IMAD.WIDE.U32 R4, R5, UR6, R2 ;  /* 0x0000000605047c25 */ /* 0x000fe2000f8e0002 */
[----:B------:R-:W-:Y:S01]  /*0f00*/  LEA.HI.X R3, R30, UR5, R13, 0x1, P0 ;  /* 0x000000051e037c11 */ /* 0x000fe200080f0c0d */
[----:B------:R-:W0:Y:S01]  /*0f10*/  LDCU UR5, c[0x0][0x3a4] ;  /* 0x00007480ff0577ac */ /* 0x000e220008000800 */
[----:B------:R-:W-:-:S04]  /*0f20*/  LEA R2, P0, R4, R7, 0x2 ;  /* 0x0000000704027211 */ /* 0x000fc800078010ff */
[----:B------:R-:W-:Y:S02]  /*0f30*/  LEA.HI.X R3, R4, R3, R5, 0x2, P0 ;  /* 0x0000000304037211 */ /* 0x000fe400000f1405 */
[----:B------:R-:W-:-:S03]  /*0f40*/  MOV R5, UR6 ;  /* 0x0000000600057c02 */ /* 0x000fc60008000f00 */
[----:B------:R-:W2:Y:S02]  /*0f50*/  LDG.E R7, desc[UR12][R2.64+0x10] ;  /* 0x0000100c02077981 */ /* 0x000ea4000c1e1900 */
[----:B------:R-:W-:Y:S02]  /*0f60*/  IMAD.WIDE.U32 R4, R5, 0x20, R2 ;  /* 0x0000002005047825 */ /* 0x000fe400078e0002 */
[----:B------:R-:W3:Y:S04]  /*0f70*/  LDG.E R0, desc[UR12][R2.64] ;  /* 0x0000000c02007981 */ /* 0x000ee8000c1e1900 */
[----:B------:R-:W4:Y:S04]  /*0f80*/  LDG.E R6, desc[UR12][R4.64] ;  /* 0x0000000c04067981 */ /* 0x000f28000c1e1900 */
[----:B------:R-:W5:Y:S01]  /*0f90*/  LDG.E R12, desc[UR12][R4.64+0x10] ;  /* 0x0000100c040c7981 */ /* 0x000f62000c1e1900 */
[----:B--2---:R-:W-:-:S02]  /*0fa0*/  HADD2.F32 R14, -RZ, R7.H0_H0 ;  /* 0x20000007ff0e7230 */ /* 0x004fc40000004100 */
[----:B------:R-:W-:-:S03]  /*0fb0*/  HADD2.F32 R15, -RZ, R7.H1_H1 ;  /* 0x30000007ff0f7230 */ /* 0x000fc60000004100 */
[----:B-1----:R-:W-:Y:S01]  /*0fc0*/  FMUL R7, R14, UR4 ;  /* 0x000000040e077c20 */ /* 0x002fe20008400000 */
[--C-:B---3--:R-:W-:Y:S02]  /*0fd0*/  HADD2.F32 R13, -RZ, R0.reuse.H0_H0 ;  /* 0x20000000ff0d7230 */ /* 0x108fe40000004100 */
[----:B------:R-:W-:Y:S01]  /*0fe0*/  FMUL R14, R15, UR4 ;  /* 0x000000040f0e7c20 */ /* 0x000fe20008400000 */
[----:B------:R-:W-:Y:S02]  /*0ff0*/  HADD2.F32 R0, -RZ, R0.H1_H1 ;  /* 0x30000000ff007230 */ /* 0x000fe40000004100 */
[----:B0-----:R-:W-:Y:S01]  /*1000*/  FFMA R8, R8, UR5, R7 ;  /* 0x0000000508087c23 */ /* 0x001fe20008000007 */
[--C-:B----4-:R-:W-:Y:S02]  /*1010*/  HADD2.F32 R7, -RZ, R6.reuse.H0_H0 ;  /* 0x20000006ff077230 */ /* 0x110fe40000004100 */
[----:B------:R-:W-:Y:S02]  /*1020*/  HADD2.F32 R6, -RZ, R6.H1_H1 ;  /* 0x30000006ff067230 */ /* 0x000fe40000004100 */
[----:B-----5:R-:W-:-:S02]  /*1030*/  HADD2.F32 R15, -RZ, R12.H0_H0 ;  /* 0x2000000cff0f7230 */ /* 0x020fc40000004100 */
[----:B------:R-:W-:Y:S02]  /*1040*/  HADD2.F32 R12, -RZ, R12.H1_H1 ;  /* 0x3000000cff0c7230 */ /* 0x000fe40000004100 */
[----:B------:R-:W-:Y:S01]  /*1050*/  FMUL R13, R13, UR4 ;  /* 0x000000040d0d7c20 */ /* 0x000fe20008400000 */
[----:B------:R-:W-:Y:S01]  /*1060*/  FMUL R0, R0, UR4 ;  /* 0x0000000400007c20 */ /* 0x000fe20008400000 */
[----:B------:R-:W-:Y:S01]  /*1070*/  FMUL R7, R7, UR4 ;  /* 0x0000000407077c20 */ /* 0x000fe20008400000 */
[----:B------:R-:W-:Y:S01]  /*1080*/  FMUL R6, R6, UR4 ;  /* 0x0000000406067c20 */ /* 0x000fe20008400000 */
[----:B------:R-:W-:Y:S01]  /*1090*/  FMUL R15, R15, UR4 ;  /* 0x000000040f0f7c20 */ /* 0x000fe20008400000 */
[----:B------:R-:W-:Y:S01]  /*10a0*/  FMUL R12, R12, UR4 ;  /* 0x000000040c0c7c20 */ /* 0x000fe20008400000 */
[----:B------:R-:W-:Y:S01]  /*10b0*/  FFMA R13, R20, UR5, R13 ;  /* 0x00000005140d7c23 */ /* 0x000fe2000800000d */
[----:B------:R-:W-:Y:S01]  /*10c0*/  FFMA R0, R21, UR5, R0 ;  /* 0x0000000515007c23 */ /* 0x000fe20008000000 */
[----:B------:R-:W-:Y:S01]  /*10d0*/  FFMA R7, R22, UR5, R7 ;  /* 0x0000000516077c23 */ /* 0x000fe20008000007 */
[----:B------:R-:W-:Y:S01]  /*10e0*/  FFMA R6, R23, UR5, R6 ;  /* 0x0000000517067c23 */ /* 0x000fe20008000006 */
[----:B------:R-:W-:Y:S01]  /*10f0*/  FFMA R9, R9, UR5, R14 ;  /* 0x0000000509097c23 */ /* 0x000fe2000800000e */
[----:B------:R-:W-:Y:S01]  /*1100*/  FFMA R15, R10, UR5, R15 ;  /* 0x000000050a0f7c23 */ /* 0x000fe2000800000f */
[----:B------:R-:W-:Y:S01]  /*1110*/  FFMA R12, R11, UR5, R12 ;  /* 0x000000050b0c7c23 */ /* 0x000fe2000800000c */
[----:B------:R-:W-:-:S02]  /*1120*/  F2FP.F16.F32.PACK_AB R13, R0, R13 ;  /* 0x0000000d000d723e */ /* 0x000fc400000000ff */
[----:B------:R-:W-:Y:S02]  /*1130*/  F2FP.F16.F32.PACK_AB R7, R6, R7 ;  /* 0x000000070607723e */ /* 0x000fe400000000ff */
[----:B------:R-:W-:Y:S02]  /*1140*/  F2FP.F16.F32.PACK_AB R9, R9, R8 ;  /* 0x000000080909723e */ /* 0x000fe400000000ff */
[----:B------:R-:W-:Y:S01]  /*1150*/  F2FP.F16.F32.PACK_AB R15, R12, R15 ;  /* 0x0000000f0c0f723e */ /* 0x000fe200000000ff */
[----:B------:R-:W-:Y:S04]  /*1160*/  STG.E desc[UR12][R2.64], R13 ;  /* 0x0000000d02007986 */ /* 0x000fe8000c10190c */
[----:B------:R-:W-:Y:S04]  /*1170*/  STG.E desc[UR12][R4.64], R7 ;  /* 0x0000000704007986 */ /* 0x000fe8000c10190c */
[----:B------:R-:W-:Y:S04]  /*1180*/  STG.E desc[UR12][R2.64+0x10], R9 ;  /* 0x0000100902007986 */ /* 0x000fe8000c10190c */
[----:B------:R-:W-:Y:S01]  /*1190*/  STG.E desc[UR12][R4.64+0x10], R15 ;  /* 0x0000100f04007986 */ /* 0x000fe2000c10190c */
[----:B------:R-:W-:Y:S05]  /*11a0*/  EXIT ;  /* 0x000000000000794d */ /* 0x000fea0003800000 */
.L_x_7:
        /* <DEDUP_REMOVED lines=13> */
.L_x_9:


//--------------------- .nv.shared._Z10gemm_tiledPK6__halfS1_PS_iiiff --------------------------
	.section	.nv.shared._Z10gemm_tiledPK6__halfS1_PS_iiiff,"aw",@nobits
	.sectionflags	@""
	.align	2
.nv.shared._Z10gemm_tiledPK6__halfS1_PS_iiiff:
	.zero		5120


//--------------------- .nv.shared.reserved.0     --------------------------
	.section	.nv.shared.reserved.0,"aw",@nobits
	.weak		__nv_reservedSMEM_offset_0_alias
	.size		__nv_reservedSMEM_offset_0_alias, 0, 64
	.other		__nv_reservedSMEM_offset_0_alias,@"STO_CUDA_RESERVED_SHARED STV_DEFAULT"
__nv_reservedSMEM_offset_0_alias:
	.zero		0
	.zero		64


//--------------------- .nv.constant0._Z10gemm_tiledPK6__halfS1_PS_iiiff --------------------------
	.section	.nv.constant0._Z10gemm_tiledPK6__halfS1_PS_iiiff,"a",@progbits
	.sectionflags	@""
	.align	4
.nv.constant0._Z10gemm_tiledPK6__halfS1_PS_iiiff:
	.zero		940


//--------------------- .nv.constant0._Z9gemm_wmmaPK6__halfS1_PS_iiiff --------------------------
	.section	.nv.constant0._Z9gemm_wmmaPK6__halfS1_PS_iiiff,"a",@progbits
	.sectionflags	@""
	.align	4
.nv.constant0._Z9gemm_wmmaPK6__halfS1_PS_iiiff:
	.zero		940


//--------------------- SYMBOLS --------------------------

	.type		.nv.reservedSmem.offset0,@object
	.size		.nv.reservedSmem.offset0,0x4
	.type		.nv.reservedSmem.cap,@object
	.size		.nv.reservedSmem.cap,0x4
